def gluon_tcgen05(
    a_ptr,
    b_ptr,
    c_ptr,
    M,
    N,
    K,
    stride_am,
    stride_bk,
    stride_cm,
    BLOCK_M: gl.constexpr,
    BLOCK_N: gl.constexpr,
    BLOCK_K: gl.constexpr,
    DTYPE: gl.constexpr,
    A_LAYOUT: gl.constexpr,
    B_LAYOUT: gl.constexpr,
    C_LAYOUT: gl.constexpr,
    B_SHAPE: gl.constexpr,
    TMEM_LAYOUT: gl.constexpr,
    TMEM_REG: gl.constexpr,
    TRANS_B: gl.constexpr,
    NUM_BUFFERS: gl.constexpr,
):
    a_desc = tma.make_tensor_descriptor(
        a_ptr, [M, K], [stride_am, 1], [BLOCK_M, BLOCK_K], A_LAYOUT
    )
    b_desc = tma.make_tensor_descriptor(
        b_ptr,
        [N, K] if TRANS_B else [K, N],
        [stride_bk, 1],
        B_SHAPE,
        B_LAYOUT,
    )
    c_desc = tma.make_tensor_descriptor(
        c_ptr, [M, N], [stride_cm, 1], [BLOCK_M, BLOCK_N], C_LAYOUT
    )

    a_bufs = gl.allocate_shared_memory(
        DTYPE, [NUM_BUFFERS, BLOCK_M, BLOCK_K], A_LAYOUT
    )
    b_bufs = gl.allocate_shared_memory(DTYPE, [NUM_BUFFERS] + B_SHAPE, B_LAYOUT)

    pid_m = gl.program_id(0)
    pid_n = gl.program_id(1)
    off_m = pid_m * BLOCK_M
    off_n = pid_n * BLOCK_N

    tma_bars = gl.allocate_shared_memory(
        gl.int64, [NUM_BUFFERS, 1], mbarrier.MBarrierLayout()
    )
    mma_bars = gl.allocate_shared_memory(
        gl.int64, [NUM_BUFFERS, 1], mbarrier.MBarrierLayout()
    )
    for i in gl.static_range(NUM_BUFFERS):
        mbarrier.init(tma_bars.index(i), count=1)
        mbarrier.init(mma_bars.index(i), count=1)

    acc_tmem = allocate_tensor_memory(gl.float32, [BLOCK_M, BLOCK_N], TMEM_LAYOUT)
    idx = 0
    phase = 0
    use_acc = False
    for k in range(0, K, BLOCK_K):
        a = a_bufs.index(idx)
        b = b_bufs.index(idx)
        tma_bar = tma_bars.index(idx)
        mma_bar = mma_bars.index(idx)
        mbarrier.expect(
            tma_bar, a_desc.block_type.nbytes + b_desc.block_type.nbytes
        )
        tma.async_copy_global_to_shared(a_desc, [off_m, k], tma_bar, a)
        tma.async_copy_global_to_shared(
            b_desc, [off_n, k] if TRANS_B else [k, off_n], tma_bar, b
        )
        mbarrier.wait(tma_bar, phase=phase)

        if TRANS_B:
            b = b.permute((1, 0))
        tcgen05_mma(a, b, acc_tmem, use_acc=use_acc)
        tcgen05_commit(mma_bar)
        mbarrier.wait(mma_bar, phase=phase)
        use_acc = True

        idx += 1
        if idx == NUM_BUFFERS:
            idx = 0
            phase ^= 1

    for i in gl.static_range(NUM_BUFFERS):
        mbarrier.invalidate(tma_bars.index(i))
        mbarrier.invalidate(mma_bars.index(i))

    acc = acc_tmem.load(TMEM_REG)
    c_smem = gl.allocate_shared_memory(DTYPE, [BLOCK_M, BLOCK_N], C_LAYOUT)
    c_smem.store(acc.to(DTYPE))
    fence_async_shared()
    tma.async_copy_shared_to_global(c_desc, [off_m, off_n], c_smem)
    tma.store_wait(pendings=0)

# config = {"BLOCK_K": 128, "BLOCK_M": 64, "BLOCK_N": 256, "arch": "sm_100", "dtype": "bf16", "num_buffers": 4, "num_warps": 4, "trans_b": 0}
# arch = sm_100


// ===== COMPILED SASS (sm_100a) =====

	.target	sm_100a

	.elftype	@"ET_EXEC"


//--------------------- .note.nv.tkinfo           --------------------------
	.section	.note.nv.tkinfo,"",@"SHT_NOTE"
	.sectionflags	@"SHF_NOTE_NV_TKINFO"
	.tkinfo
        /*0018*/ 	.word	0x00000081
        /*0030*/ 	.string	""
        /*0030*/ 	.string	"ptxas-blackwell"
        /*0030*/ 	.string	"Cuda compilation tools, release 12.9, V12.9.86"
        /*0030*/ 	.string	"Build cuda_12.9.r12.9/compiler.36037853_0"
        /*0030*/ 	.string	"-v  -suppress-debug-info  -lineinfo  -arch sm_100a "



//--------------------- .note.nv.cuver            --------------------------
	.section	.note.nv.cuver,"",@"SHT_NOTE"
	.sectionflags	@"SHF_NOTE_NV_CUVER"
        /*0018*/ 	.short	0x0001
        /*001a*/ 	.short	0x0064
        /*001c*/ 	.short	0x0001
        /*001e*/ 	.short	0x0000
        /*0020*/ 	.short	0x0001
        /*0022*/ 	.short	0x0000


//--------------------- .nv.info                  --------------------------
	.section	.nv.info,"",@"SHT_CUDA_INFO"
	.align	4


	//----- nvinfo : EIATTR_REGCOUNT
	.align		4
        /*0000*/ 	.byte	0x04, 0x2f
        /*0002*/ 	.short	(.L_4 - .L_3)
	.align		4
.L_3:
        /*0004*/ 	.word	index@(gluon_tcgen05)
        /*0008*/ 	.word	0x00000088


	//----- nvinfo : EIATTR_FRAME_SIZE
	.align		4
.L_4:
        /*000c*/ 	.byte	0x04, 0x11
        /*000e*/ 	.short	(.L_6 - .L_5)
	.align		4
.L_5:
        /*0010*/ 	.word	index@($__internal_2_$__cuda_sm10x_tcgen05_guardrail_trap_unallocated_columns_being_dealloced)
        /*0014*/ 	.word	0x00000000


	//----- nvinfo : EIATTR_FRAME_SIZE
	.align		4
.L_6:
        /*0018*/ 	.byte	0x04, 0x11
        /*001a*/ 	.short	(.L_8 - .L_7)
	.align		4
.L_7:
        /*001c*/ 	.word	index@($__internal_1_$__cuda_sm10x_tcgen05_guardrail_trap_phase_invalid_during_alloc)
        /*0020*/ 	.word	0x00000000


	//----- nvinfo : EIATTR_FRAME_SIZE
	.align		4
.L_8:
        /*0024*/ 	.byte	0x04, 0x11
        /*0026*/ 	.short	(.L_10 - .L_9)
	.align		4
.L_9:
        /*0028*/ 	.word	index@($__internal_0_$__cuda_sm10x_tcgen05_guardrail_trap_col_being_dealloced_not_returned_by_alloc)
        /*002c*/ 	.word	0x00000000


	//----- nvinfo : EIATTR_FRAME_SIZE
	.align		4
.L_10:
        /*0030*/ 	.byte	0x04, 0x11
        /*0032*/ 	.short	(.L_12 - .L_11)
	.align		4
.L_11:
        /*0034*/ 	.word	index@(gluon_tcgen05)
        /*0038*/ 	.word	0x00000000


	//----- nvinfo : EIATTR_MIN_STACK_SIZE
	.align		4
.L_12:
        /*003c*/ 	.byte	0x04, 0x12
        /*003e*/ 	.short	(.L_14 - .L_13)
	.align		4
.L_13:
        /*0040*/ 	.word	index@(gluon_tcgen05)
        /*0044*/ 	.word	0x00000000
.L_14:


//--------------------- .nv.info.gluon_tcgen05    --------------------------
	.section	.nv.info.gluon_tcgen05,"",@"SHT_CUDA_INFO"
	.sectionflags	@""
	.align	4


	//----- nvinfo : EIATTR_CUDA_API_VERSION
	.align		4
        /*0000*/ 	.byte	0x04, 0x37
        /*0002*/ 	.short	(.L_16 - .L_15)
.L_15:
        /*0004*/ 	.word	0x00000081


	//----- nvinfo : EIATTR_KPARAM_INFO
	.align		4
.L_16:
        /*0008*/ 	.byte	0x04, 0x17
        /*000a*/ 	.short	(.L_18 - .L_17)
.L_17:
        /*000c*/ 	.word	0x00000000
        /*0010*/ 	.short	0x000a
        /*0012*/ 	.short	0x0048
        /*0014*/ 	.byte	0x00, 0xf4, 0x21, 0x00


	//----- nvinfo : EIATTR_KPARAM_INFO
	.align		4
.L_18:
        /*0018*/ 	.byte	0x04, 0x17
        /*001a*/ 	.short	(.L_20 - .L_19)
.L_19:
        /*001c*/ 	.word	0x00000000
        /*0020*/ 	.short	0x0009
        /*0022*/ 	.short	0x0040
        /*0024*/ 	.byte	0x00, 0xf4, 0x21, 0x00


	//----- nvinfo : EIATTR_KPARAM_INFO
	.align		4
.L_20:
        /*0028*/ 	.byte	0x04, 0x17
        /*002a*/ 	.short	(.L_22 - .L_21)
.L_21:
        /*002c*/ 	.word	0x00000000
        /*0030*/ 	.short	0x0008
        /*0032*/ 	.short	0x0038
        /*0034*/ 	.byte	0x00, 0xf0, 0x21, 0x00


	//----- nvinfo : EIATTR_KPARAM_INFO
	.align		4
.L_22:
        /*0038*/ 	.byte	0x04, 0x17
        /*003a*/ 	.short	(.L_24 - .L_23)
.L_23:
        /*003c*/ 	.word	0x00000000
        /*0040*/ 	.short	0x0007
        /*0042*/ 	.short	0x0030
        /*0044*/ 	.byte	0x00, 0xf0, 0x21, 0x00


	//----- nvinfo : EIATTR_KPARAM_INFO
	.align		4
.L_24:
        /*0048*/ 	.byte	0x04, 0x17
        /*004a*/ 	.short	(.L_26 - .L_25)
.L_25:
        /*004c*/ 	.word	0x00000000
        /*0050*/ 	.short	0x0006
        /*0052*/ 	.short	0x0028
        /*0054*/ 	.byte	0x00, 0xf0, 0x21, 0x00


	//----- nvinfo : EIATTR_KPARAM_INFO
	.align		4
.L_26:
        /*0058*/ 	.byte	0x04, 0x17
        /*005a*/ 	.short	(.L_28 - .L_27)
.L_27:
        /*005c*/ 	.word	0x00000000
        /*0060*/ 	.short	0x0005
        /*0062*/ 	.short	0x0020
        /*0064*/ 	.byte	0x00, 0xf0, 0x11, 0x00


	//----- nvinfo : EIATTR_KPARAM_INFO
	.align		4
.L_28:
        /*0068*/ 	.byte	0x04, 0x17
        /*006a*/ 	.short	(.L_30 - .L_29)
.L_29:
        /*006c*/ 	.word	0x00000000
        /*0070*/ 	.short	0x0004
        /*0072*/ 	.short	0x001c
        /*0074*/ 	.byte	0x00, 0xf0, 0x11, 0x00


	//----- nvinfo : EIATTR_KPARAM_INFO
	.align		4
.L_30:
        /*0078*/ 	.byte	0x04, 0x17
        /*007a*/ 	.short	(.L_32 - .L_31)
.L_31:
        /*007c*/ 	.word	0x00000000
        /*0080*/ 	.short	0x0003
        /*0082*/ 	.short	0x0018
        /*0084*/ 	.byte	0x00, 0xf0, 0x11, 0x00


	//----- nvinfo : EIATTR_KPARAM_INFO
	.align		4
.L_32:
        /*0088*/ 	.byte	0x04, 0x17
        /*008a*/ 	.short	(.L_34 - .L_33)
.L_33:
        /*008c*/ 	.word	0x00000000
        /*0090*/ 	.short	0x0002
        /*0092*/ 	.short	0x0010
        /*0094*/ 	.byte	0x00, 0xf4, 0x21, 0x00


	//----- nvinfo : EIATTR_KPARAM_INFO
	.align		4
.L_34:
        /*0098*/ 	.byte	0x04, 0x17
        /*009a*/ 	.short	(.L_36 - .L_35)
.L_35:
        /*009c*/ 	.word	0x00000000
        /*00a0*/ 	.short	0x0001
        /*00a2*/ 	.short	0x0008
        /*00a4*/ 	.byte	0x00, 0xf4, 0x21, 0x00


	//----- nvinfo : EIATTR_KPARAM_INFO
	.align		4
.L_36:
        /*00a8*/ 	.byte	0x04, 0x17
        /*00aa*/ 	.short	(.L_38 - .L_37)
.L_37:
        /*00ac*/ 	.word	0x00000000
        /*00b0*/ 	.short	0x0000
        /*00b2*/ 	.short	0x0000
        /*00b4*/ 	.byte	0x00, 0xf4, 0x21, 0x00


	//----- nvinfo : EIATTR_AT_ENTRY_FRAGMENTS
	.align		4
.L_38:
        /*00b8*/ 	.byte	0x04, 0x4f
        /*00ba*/ 	.short	(.L_40 - .L_39)


	//   ....[0]....
.L_39:
        /*00bc*/ 	.word	0x00000004


	//----- nvinfo : EIATTR_RESERVED_SMEM_USED
	.align		4
.L_40:
        /*00c0*/ 	.byte	0x01, 0x41
	.zero		2


	//----- nvinfo : EIATTR_SPARSE_MMA_MASK
	.align		4
        /*00c4*/ 	.byte	0x03, 0x50
        /*00c6*/ 	.short	0x0000


	//----- nvinfo : EIATTR_TCGEN05_1CTA_USED
	.align		4
        /*00c8*/ 	.byte	0x01, 0x51
	.zero		2


	//----- nvinfo : EIATTR_MAXREG_COUNT
	.align		4
        /*00cc*/ 	.byte	0x03, 0x1b
        /*00ce*/ 	.short	0x00ff


	//----- nvinfo : EIATTR_NUM_BARRIERS
	.align		4
        /*00d0*/ 	.byte	0x02, 0x4c
        /*00d2*/ 	.byte	0x01
	.zero		1


	//----- nvinfo : EIATTR_INT_WARP_WIDE_INSTR_OFFSETS
	.align		4
        /*00d4*/ 	.byte	0x04, 0x31
        /*00d6*/ 	.short	(.L_42 - .L_41)


	//   ....[0]....
.L_41:
        /*00d8*/ 	.word	0x00001720


	//   ....[1]....
        /*00dc*/ 	.word	0x00001740


	//   ....[2]....
        /*00e0*/ 	.word	0x000017c0


	//   ....[3]....
        /*00e4*/ 	.word	0x00001bd0


	//   ....[4]....
        /*00e8*/ 	.word	0x00001c20


	//   ....[5]....
        /*00ec*/ 	.word	0x00002040


	//   ....[6]....
        /*00f0*/ 	.word	0x00002050


	//   ....[7]....
        /*00f4*/ 	.word	0x000021d0


	//   ....[8]....
        /*00f8*/ 	.word	0x00002710


	//   ....[9]....
        /*00fc*/ 	.word	0x00002720


	//   ....[10]....
        /*0100*/ 	.word	0x00003220


	//   ....[11]....
        /*0104*/ 	.word	0x00003270


	//----- nvinfo : EIATTR_COOP_GROUP_MASK_REGIDS
	.align		4
.L_42:
        /*0108*/ 	.byte	0x04, 0x29
        /*010a*/ 	.short	(.L_44 - .L_43)


	//   ....[0]....
.L_43:
        /*010c*/ 	.word	0xffffffff


	//   ....[1]....
        /*0110*/ 	.word	0xffffffff


	//   ....[2]....
        /*0114*/ 	.word	0xffffffff


	//   ....[3]....
        /*0118*/ 	.word	0xffffffff


	//   ....[4]....
        /*011c*/ 	.word	0xffffffff


	//   ....[5]....
        /*0120*/ 	.word	0xffffffff


	//   ....[6]....
        /*0124*/ 	.word	0xffffffff


	//   ....[7]....
        /*0128*/ 	.word	0xffffffff


	//   ....[8]....
        /*012c*/ 	.word	0xffffffff


	//   ....[9]....
        /*0130*/ 	.word	0xffffffff


	//----- nvinfo : EIATTR_COOP_GROUP_INSTR_OFFSETS
	.align		4
.L_44:
        /*0134*/ 	.byte	0x04, 0x28
        /*0136*/ 	.short	(.L_46 - .L_45)


	//   ....[0]....
.L_45:
        /*0138*/ 	.word	0x00000050


	//   ....[1]....
        /*013c*/ 	.word	0x00000310


	//   ....[2]....
        /*0140*/ 	.word	0x00000500


	//   ....[3]....
        /*0144*/ 	.word	0x000009c0


	//   ....[4]....
        /*0148*/ 	.word	0x00000b00


	//   ....[5]....
        /*014c*/ 	.word	0x00000fb0


	//   ....[6]....
        /*0150*/ 	.word	0x000010f0


	//   ....[7]....
        /*0154*/ 	.word	0x000015e0


	//   ....[8]....
        /*0158*/ 	.word	0x000030b0


	//   ....[9]....
        /*015c*/ 	.word	0x00003320


	//----- nvinfo : EIATTR_VRC_CTA_INIT_COUNT
	.align		4
.L_46:
        /*0160*/ 	.byte	0x02, 0x4a
        /*0162*/ 	.byte	0x80
	.zero		1


	//----- nvinfo : EIATTR_MBARRIER_INSTR_OFFSETS
	.align		4
        /*0164*/ 	.byte	0x04, 0x39
        /*0166*/ 	.short	(.L_48 - .L_47)


	//   ....[0]....
.L_47:
        /*0168*/ 	.word	0x000017e0
        /*016c*/ 	.word	0x000000ff
        /*0170*/ 	.word	0x00050000
        /*0174*/ 	.short	0x0100
        /*0176*/ 	.byte	0x0a
	.zero		1


	//   ....[1]....
        /*0178*/ 	.word	0x000017f0
        /*017c*/ 	.word	0x000000ff
        /*0180*/ 	.word	0x00050020
        /*0184*/ 	.short	0x0100
        /*0186*/ 	.byte	0x0a
	.zero		1


	//   ....[2]....
        /*0188*/ 	.word	0x000018a0
        /*018c*/ 	.word	0x000000ff
        /*0190*/ 	.word	0x00050008
        /*0194*/ 	.short	0x0100
        /*0196*/ 	.byte	0x0a
	.zero		1


	//   ....[3]....
        /*0198*/ 	.word	0x000018b0
        /*019c*/ 	.word	0x000000ff
        /*01a0*/ 	.word	0x00050028
        /*01a4*/ 	.short	0x0100
        /*01a6*/ 	.byte	0x0a
	.zero		1


	//   ....[4]....
        /*01a8*/ 	.word	0x00001990
        /*01ac*/ 	.word	0x000000ff
        /*01b0*/ 	.word	0x00050010
        /*01b4*/ 	.short	0x0100
        /*01b6*/ 	.byte	0x0a
	.zero		1


	//   ....[5]....
        /*01b8*/ 	.word	0x000019a0
        /*01bc*/ 	.word	0x000000ff
        /*01c0*/ 	.word	0x00050030
        /*01c4*/ 	.short	0x0100
        /*01c6*/ 	.byte	0x0a
	.zero		1


	//   ....[6]....
        /*01c8*/ 	.word	0x00001ab0
        /*01cc*/ 	.word	0x000000ff
        /*01d0*/ 	.word	0x00050018
        /*01d4*/ 	.short	0x0100
        /*01d6*/ 	.byte	0x0a
	.zero		1


	//   ....[7]....
        /*01d8*/ 	.word	0x00001ac0
        /*01dc*/ 	.word	0x000000ff
        /*01e0*/ 	.word	0x00050038
        /*01e4*/ 	.short	0x0100
        /*01e6*/ 	.byte	0x0a
	.zero		1


	//   ....[8]....
        /*01e8*/ 	.word	0x00001ca0
        /*01ec*/ 	.word	0x000000ff
        /*01f0*/ 	.word	0x00050000
        /*01f4*/ 	.short	0x010a
        /*01f6*/ 	.byte	0x0a
	.zero		1


	//   ....[9]....
        /*01f8*/ 	.word	0x000020a0
        /*01fc*/ 	.word	0x000000ff
        /*0200*/ 	.word	0x00050020
        /*0204*/ 	.short	0x010a
        /*0206*/ 	.byte	0x0a
	.zero		1


	//   ....[10]....
        /*0208*/ 	.word	0x000022c0
        /*020c*/ 	.word	0x000000ff
        /*0210*/ 	.word	0x00050000
        /*0214*/ 	.short	0x010a
        /*0216*/ 	.byte	0x25
	.zero		1


	//   ....[11]....
        /*0218*/ 	.word	0x00002760
        /*021c*/ 	.word	0x000000ff
        /*0220*/ 	.word	0x00050020
        /*0224*/ 	.short	0x010a
        /*0226*/ 	.byte	0x25
	.zero		1


	//   ....[12]....
        /*0228*/ 	.word	0x00002830
        /*022c*/ 	.word	0x000000ff
        /*0230*/ 	.word	0x00050000
        /*0234*/ 	.short	0x0108
        /*0236*/ 	.byte	0x0a
	.zero		1


	//   ....[13]....
        /*0238*/ 	.word	0x00002840
        /*023c*/ 	.word	0x000000ff
        /*0240*/ 	.word	0x00050020
        /*0244*/ 	.short	0x0108
        /*0246*/ 	.byte	0x0a
	.zero		1


	//   ....[14]....
        /*0248*/ 	.word	0x00002890
        /*024c*/ 	.word	0x000000ff
        /*0250*/ 	.word	0x00050008
        /*0254*/ 	.short	0x0108
        /*0256*/ 	.byte	0x0a
	.zero		1


	//   ....[15]....
        /*0258*/ 	.word	0x000028a0
        /*025c*/ 	.word	0x000000ff
        /*0260*/ 	.word	0x00050028
        /*0264*/ 	.short	0x0108
        /*0266*/ 	.byte	0x0a
	.zero		1


	//   ....[16]....
        /*0268*/ 	.word	0x000028f0
        /*026c*/ 	.word	0x000000ff
        /*0270*/ 	.word	0x00050010
        /*0274*/ 	.short	0x0108
        /*0276*/ 	.byte	0x0a
	.zero		1


	//   ....[17]....
        /*0278*/ 	.word	0x00002900
        /*027c*/ 	.word	0x000000ff
        /*0280*/ 	.word	0x00050030
        /*0284*/ 	.short	0x0108
        /*0286*/ 	.byte	0x0a
	.zero		1


	//   ....[18]....
        /*0288*/ 	.word	0x00002950
        /*028c*/ 	.word	0x000000ff
        /*0290*/ 	.word	0x00050018
        /*0294*/ 	.short	0x0108
        /*0296*/ 	.byte	0x0a
	.zero		1


	//   ....[19]....
        /*0298*/ 	.word	0x00002960
        /*029c*/ 	.word	0x000000ff
        /*02a0*/ 	.word	0x00050038
        /*02a4*/ 	.short	0x0108
        /*02a6*/ 	.byte	0x0a
	.zero		1


	//   ....[20]....
        /*02a8*/ 	.word	0x00003340
        /*02ac*/ 	.word	0x000000ff
        /*02b0*/ 	.word	0x00050000
        /*02b4*/ 	.short	0x010a
        /*02b6*/ 	.byte	0x0a
	.zero		1


	//   ....[21]....
        /*02b8*/ 	.word	0x00003370
        /*02bc*/ 	.word	0x000000ff
        /*02c0*/ 	.word	0x00050020
        /*02c4*/ 	.short	0x010a
        /*02c6*/ 	.byte	0x0a
	.zero		1


	//   ....[22]....
        /*02c8*/ 	.word	0x000033a0
        /*02cc*/ 	.word	0x000000ff
        /*02d0*/ 	.word	0x00050000
        /*02d4*/ 	.short	0x010a
        /*02d6*/ 	.byte	0x25
	.zero		1


	//   ....[23]....
        /*02d8*/ 	.word	0x000033d0
        /*02dc*/ 	.word	0x000000ff
        /*02e0*/ 	.word	0x00050020
        /*02e4*/ 	.short	0x010a
        /*02e6*/ 	.byte	0x25
	.zero		1


	//----- nvinfo : EIATTR_NUM_MBARRIERS
	.align		4
.L_48:
        /*02e8*/ 	.byte	0x03, 0x38
        /*02ea*/ 	.short	0x0008


	//----- nvinfo : EIATTR_EXIT_INSTR_OFFSETS
	.align		4
        /*02ec*/ 	.byte	0x04, 0x1c
        /*02ee*/ 	.short	(.L_50 - .L_49)


	//   ....[0]....
.L_49:
        /*02f0*/ 	.word	0x00003330


	//----- nvinfo : EIATTR_REQNTID
	.align		4
.L_50:
        /*02f4*/ 	.byte	0x04, 0x10
        /*02f6*/ 	.short	(.L_52 - .L_51)
.L_51:
        /*02f8*/ 	.word	0x00000080
        /*02fc*/ 	.word	0x00000001
        /*0300*/ 	.word	0x00000001


	//----- nvinfo : EIATTR_CRS_STACK_SIZE
	.align		4
.L_52:
        /*0304*/ 	.byte	0x04, 0x1e
        /*0306*/ 	.short	(.L_54 - .L_53)
.L_53:
        /*0308*/ 	.word	0x00000000


	//----- nvinfo : EIATTR_CBANK_PARAM_SIZE
	.align		4
.L_54:
        /*030c*/ 	.byte	0x03, 0x19
        /*030e*/ 	.short	0x0050


	//----- nvinfo : EIATTR_PARAM_CBANK
	.align		4
        /*0310*/ 	.byte	0x04, 0x0a
        /*0312*/ 	.short	(.L_56 - .L_55)
	.align		4
.L_55:
        /*0314*/ 	.word	index@(.nv.constant0.gluon_tcgen05)
        /*0318*/ 	.short	0x0380
        /*031a*/ 	.short	0x0050


	//----- nvinfo : EIATTR_SW_WAR
	.align		4
.L_56:
        /*031c*/ 	.byte	0x04, 0x36
        /*031e*/ 	.short	(.L_58 - .L_57)
.L_57:
        /*0320*/ 	.word	0x00000008
.L_58:


//--------------------- .nv.compat                --------------------------
	.section	.nv.compat,"",@"SHT_CUDA_COMPAT_INFO"
	.align	4
        /*0000*/ 	.byte	0x02, 0x02, 0x02, 0x00, 0x02, 0x05, 0x05, 0x00, 0x02, 0x03, 0x03, 0x00, 0x02, 0x06, 0x01, 0x00


//--------------------- .nv.callgraph             --------------------------
	.section	.nv.callgraph,"",@"SHT_CUDA_CALLGRAPH"
	.align	4
	.sectionentsize	8
	.align		4
        /*0000*/ 	.word	0x00000000
	.align		4
        /*0004*/ 	.word	0xffffffff
	.align		4
        /*0008*/ 	.word	0x00000000
	.align		4
        /*000c*/ 	.word	0xfffffffe
	.align		4
        /*0010*/ 	.word	0x00000000
	.align		4
        /*0014*/ 	.word	0xfffffffd
	.align		4
        /*0018*/ 	.word	0x00000000
	.align		4
        /*001c*/ 	.word	0xfffffffc


//--------------------- .text.gluon_tcgen05       --------------------------
	.section	.text.gluon_tcgen05,"ax",@progbits
	.align	128
        .global         gluon_tcgen05
        .type           gluon_tcgen05,@function
        .size           gluon_tcgen05,(.L_x_85 - gluon_tcgen05)
        .other          gluon_tcgen05,@"STO_CUDA_ENTRY STV_DEFAULT"
gluon_tcgen05:
.text.gluon_tcgen05:
[----:B------:R-:W1:Y:S01]  /*0000*/  LDC R1, c[0x0][0x37c] ;  /* 0x0000df00ff017b82 */ /* 0x000e620000000800 */
[----:B------:R-:W2:Y:S02]  /*0010*/  S2R R0, SR_TID.X ;  /* 0x0000000000007919 */ /* 0x000ea40000002100 */
[----:B--2---:R-:W-:-:S13]  /*0020*/  ISETP.GE.U32.AND P1, PT, R0, 0x20, PT ;  /* 0x000000200000780c */ /* 0x004fda0003f26070 */
[----:B------:R-:W-:Y:S05]  /*0030*/  @P1 BRA `(.L_x_0) ;  /* 0x0000000000b81947 */ /* 0x000fea0003800000 */
[----:B------:R-:W2:Y:S01]  /*0040*/  S2UR UR6, SR_CgaCtaId ;  /* 0x00000000000679c3 */ /* 0x000ea20000008800 */
[----:B------:R-:W-:Y:S01]  /*0050*/  NOP ;  /* 0x0000000000007918 */ /* 0x000fe20000000000 */
[----:B------:R-:W-:Y:S02]  /*0060*/  UMOV UR4, 0x40 ;  /* 0x0000004000047882 */ /* 0x000fe40000000000 */
[----:B--2---:R-:W-:-:S09]  /*0070*/  ULEA UR4, UR6, UR4, 0x18 ;  /* 0x0000000406047291 */ /* 0x004fd2000f8ec0ff */
[----:B------:R-:W2:Y:S01]  /*0080*/  LDS.U8 R2, [UR4] ;  /* 0x00000004ff027984 */ /* 0x000ea20008000000 */
[----:B------:R-:W-:Y:S02]  /*0090*/  UMOV UR4, 0x400 ;  /* 0x0000040000047882 */ /* 0x000fe40000000000 */
[----:B------:R-:W-:Y:S01]  /*00a0*/  ULEA UR4, UR6, UR4, 0x18 ;  /* 0x0000000406047291 */ /* 0x000fe2000f8ec0ff */
[----:B--2---:R-:W-:-:S13]  /*00b0*/  ISETP.NE.AND P0, PT, R2, RZ, PT ;  /* 0x000000ff0200720c */ /* 0x004fda0003f05270 */
[----:B------:R-:W-:Y:S05]  /*00c0*/  @P0 BRA `(.L_x_1) ;  /* 0x00000000007c0947 */ /* 0x000fea0003800000 */
[----:B------:R-:W-:-:S13]  /*00d0*/  ELECT P0, URZ, PT ;  /* 0x0000000000ff782f */ /* 0x000fda0003800000 */
[----:B------:R-:W-:Y:S05]  /*00e0*/  @!P0 BRA `(.L_x_2) ;  /* 0x0000000000848947 */ /* 0x000fea0003800000 */
[----:B------:R-:W-:Y:S01]  /*00f0*/  UMOV UR5, 0x8 ;  /* 0x0000000800057882 */ /* 0x000fe20000000000 */
[----:B------:R-:W-:Y:S02]  /*0100*/  IMAD.MOV.U32 R5, RZ, RZ, 0x1 ;  /* 0x00000001ff057424 */ /* 0x000fe400078e00ff */
[----:B------:R-:W-:Y:S02]  /*0110*/  IMAD.MOV.U32 R3, RZ, RZ, 0xff ;  /* 0x000000ffff037424 */ /* 0x000fe400078e00ff */
[----:B------:R-:W-:Y:S04]  /*0120*/  DEPBAR.LE SB2, 0x36 ;  /* 0x0000ad800000791a */ /* 0x000fe80000000000 */
[----:B------:R-:W2:Y:S02]  /*0130*/  UTCATOMSWS.FIND_AND_SET.ALIGN UP0, UR5, UR5 ;  /* 0x00000005000575e3 */ /* 0x000ea40008000800 */
[----:B--2---:R-:W-:-:S04]  /*0140*/  PLOP3.LUT P0, PT, PT, PT, UP0, 0x80, 0x8 ;  /* 0x000000000008781c */ /* 0x004fc80003f0f008 */
[----:B------:R-:W-:-:S04]  /*0150*/  SEL R2, RZ, 0xffffffff, !P0 ;  /* 0xffffffffff027807 */ /* 0x000fc80004000000 */
[----:B------:R-:W-:Y:S01]  /*0160*/  ISETP.NE.AND P0, PT, R2, RZ, PT ;  /* 0x000000ff0200720c */ /* 0x000fe20003f05270 */
[----:B------:R-:W-:-:S12]  /*0170*/  IMAD.U32 R2, RZ, RZ, UR5 ;  /* 0x00000005ff027e24 */ /* 0x000fd8000f8e00ff */
[----:B------:R-:W-:Y:S05]  /*0180*/  @P0 BRA `(.L_x_3) ;  /* 0x0000000000240947 */ /* 0x000fea0003800000 */
.L_x_4:
[----:B------:R-:W-:Y:S05]  /*0190*/  NANOSLEEP 0x64 ;  /* 0x000000640000795d */ /* 0x000fea0003800000 */
[----:B------:R-:W-:-:S05]  /*01a0*/  UMOV UR5, 0x8 ;  /* 0x0000000800057882 */ /* 0x000fca0000000000 */
[----:B------:R-:W-:Y:S04]  /*01b0*/  DEPBAR.LE SB2, 0x36 ;  /* 0x0000ad800000791a */ /* 0x000fe80000000000 */
[----:B------:R-:W2:Y:S02]  /*01c0*/  UTCATOMSWS.FIND_AND_SET.ALIGN UP0, UR5, UR5 ;  /* 0x00000005000575e3 */ /* 0x000ea40008000800 */
[----:B--2---:R-:W-:-:S04]  /*01d0*/  PLOP3.LUT P0, PT, PT, PT, UP0, 0x80, 0x8 ;  /* 0x000000000008781c */ /* 0x004fc80003f0f008 */
[----:B------:R-:W-:-:S04]  /*01e0*/  SEL R2, RZ, 0xffffffff, !P0 ;  /* 0xffffffffff027807 */ /* 0x000fc80004000000 */
[----:B------:R-:W-:Y:S01]  /*01f0*/  ISETP.NE.AND P0, PT, R2, RZ, PT ;  /* 0x000000ff0200720c */ /* 0x000fe20003f05270 */
[----:B------:R-:W-:-:S12]  /*0200*/  IMAD.U32 R2, RZ, RZ, UR5 ;  /* 0x00000005ff027e24 */ /* 0x000fd8000f8e00ff */
[----:B------:R-:W-:Y:S05]  /*0210*/  @!P0 BRA `(.L_x_4) ;  /* 0xfffffffc00dc8947 */ /* 0x000fea000383ffff */
.L_x_3:
[C---:B------:R-:W-:Y:S01]  /*0220*/  VIADD R4, R2.reuse, 0x10 ;  /* 0x0000001002047836 */ /* 0x040fe20000000000 */
[----:B------:R-:W-:Y:S01]  /*0230*/  UMOV UR5, 0x50 ;  /* 0x0000005000057882 */ /* 0x000fe20000000000 */
[----:B------:R-:W-:Y:S01]  /*0240*/  SHF.L.U32 R3, R3, R2, RZ ;  /* 0x0000000203037219 */ /* 0x000fe200000006ff */
[----:B------:R-:W-:Y:S01]  /*0250*/  ULEA UR5, UR6, UR5, 0x18 ;  /* 0x0000000506057291 */ /* 0x000fe2000f8ec0ff */
[----:B------:R-:W-:Y:S01]  /*0260*/  IMAD.SHL.U32 R2, R2, 0x20, RZ ;  /* 0x0000002002027824 */ /* 0x000fe200078e00ff */
[----:B------:R-:W-:-:S04]  /*0270*/  SHF.L.U32 R4, R5, R4, RZ ;  /* 0x0000000405047219 */ /* 0x000fc800000006ff */
[----:B------:R-:W-:-:S05]  /*0280*/  LOP3.LUT R3, R4, R3, RZ, 0xfc, !PT ;  /* 0x0000000304037212 */ /* 0x000fca00078efcff */
[----:B------:R2:W-:Y:S04]  /*0290*/  ATOMS.OR RZ, [UR5], R3 ;  /* 0x00000003ffff798c */ /* 0x0005e8000b000005 */
[----:B------:R2:W-:Y:S01]  /*02a0*/  STS [UR4], R2 ;  /* 0x00000002ff007988 */ /* 0x0005e20008000804 */
[----:B------:R-:W-:Y:S05]  /*02b0*/  BRA `(.L_x_2) ;  /* 0x0000000000107947 */ /* 0x000fea0003800000 */
.L_x_1:
[----:B------:R-:W-:Y:S01]  /*02c0*/  IMAD.MOV.U32 R3, RZ, RZ, -0x1 ;  /* 0xffffffffff037424 */ /* 0x000fe200078e00ff */
[----:B------:R-:W-:-:S04]  /*02d0*/  MOV R2, 0x300 ;  /* 0x0000030000027802 */ /* 0x000fc80000000f00 */
[----:B------:R2:W-:Y:S03]  /*02e0*/  STS [UR4], R3 ;  /* 0x00000003ff007988 */ /* 0x0005e60008000804 */
[----:B-12---:R-:W-:Y:S05]  /*02f0*/  CALL.REL.NOINC `($__internal_1_$__cuda_sm10x_tcgen05_guardrail_trap_phase_invalid_during_alloc) ;  /* 0x00000030004c7944 */ /* 0x006fea0003c00000 */
.L_x_2:
[----:B------:R-:W-:Y:S05]  /*0300*/  WARPSYNC.ALL ;  /* 0x0000000000007948 */ /* 0x000fea0003800000 */
[----:B------:R-:W-:Y:S01]  /*0310*/  NOP ;  /* 0x0000000000007918 */ /* 0x000fe20000000000 */
.L_x_0:
[----:B------:R-:W3:Y:S08]  /*0320*/  S2UR UR4, SR_CgaCtaId ;  /* 0x00000000000479c3 */ /* 0x000ef00000008800 */
[----:B------:R-:W-:Y:S01]  /*0330*/  BAR.SYNC.DEFER_BLOCKING 0x0 ;  /* 0x0000000000007b1d */ /* 0x000fe20000010000 */
[----:B------:R-:W-:-:S05]  /*0340*/  LOP3.LUT R10, R0, 0x7f, RZ, 0xc0, !PT ;  /* 0x0000007f000a7812 */ /* 0x000fca00078ec0ff */
[----:B------:R-:W-:Y:S02]  /*0350*/  UMOV UR10, 0x400 ;  /* 0x00000400000a7882 */ /* 0x000fe40000000000 */
[----:B------:R-:W4:Y:S08]  /*0360*/  LDC R4, c[0x0][0x398] ;  /* 0x0000e600ff047b82 */ /* 0x000f300000000800 */
[----:B------:R-:W5:Y:S01]  /*0370*/  LDC R13, c[0x0][0x3a0] ;  /* 0x0000e800ff0d7b82 */ /* 0x000f620000000800 */
[----:B---3--:R-:W-:-:S07]  /*0380*/  ULEA UR10, UR4, UR10, 0x18 ;  /* 0x0000000a040a7291 */ /* 0x008fce000f8ec0ff */
[----:B------:R-:W3:Y:S02]  /*0390*/  S2UR UR15, SR_CTAID.Y ;  /* 0x00000000000f79c3 */ /* 0x000ee40000002600 */
[----:B--2---:R-:W2:Y:S06]  /*03a0*/  LDS R3, [UR10] ;  /* 0x0000000aff037984 */ /* 0x004eac0008000800 */
[----:B------:R-:W-:Y:S06]  /*03b0*/  BAR.SYNC.DEFER_BLOCKING 0x0 ;  /* 0x0000000000007b1d */ /* 0x000fec0000010000 */
[----:B------:R-:W-:Y:S05]  /*03c0*/  @P1 BRA `(.L_x_5) ;  /* 0x0000000000181947 */ /* 0x000fea0003800000 */
[----:B------:R-:W-:Y:S01]  /*03d0*/  ELECT P0, URZ, PT ;  /* 0x0000000000ff782f */ /* 0x000fe20003800000 */
[----:B------:R-:W-:Y:S01]  /*03e0*/  IMAD.MOV.U32 R2, RZ, RZ, 0x1 ;  /* 0x00000001ff027424 */ /* 0x000fe200078e00ff */
[----:B------:R-:W-:Y:S01]  /*03f0*/  UMOV UR5, 0x40 ;  /* 0x0000004000057882 */ /* 0x000fe20000000000 */
[----:B------:R-:W-:Y:S01]  /*0400*/  UVIRTCOUNT.DEALLOC.SMPOOL 0x80 ;  /* 0x000000800000784c */ /* 0x000fe20000000000 */
[----:B------:R-:W-:-:S09]  /*0410*/  ULEA UR5, UR4, UR5, 0x18 ;  /* 0x0000000504057291 */ /* 0x000fd2000f8ec0ff */
[----:B------:R5:W-:Y:S03]  /*0420*/  @P0 STS.U8 [UR5], R2 ;  /* 0x00000002ff000988 */ /* 0x000be60008000005 */
.L_x_5:
[----:B------:R-:W5:Y:S01]  /*0430*/  S2UR UR4, SR_CTAID.Z ;  /* 0x00000000000479c3 */ /* 0x000f620000002700 */
[----:B------:R-:W4:Y:S01]  /*0440*/  LDCU UR5, c[0x0][0x370] ;  /* 0x00006e00ff0577ac */ /* 0x000f220008000800 */
[----:B------:R-:W-:Y:S01]  /*0450*/  ISETP.GE.U32.AND P0, PT, R10, 0x20, PT ;  /* 0x000000200a00780c */ /* 0x000fe20003f06070 */
[----:B----4-:R-:W-:Y:S01]  /*0460*/  VIADD R4, R4, 0xffffffff ;  /* 0xffffffff04047836 */ /* 0x010fe20000000000 */
[C---:B------:R-:W-:Y:S01]  /*0470*/  ISETP.NE.U32.AND P2, PT, R10.reuse, RZ, PT ;  /* 0x000000ff0a00720c */ /* 0x040fe20003f45070 */
[----:B------:R-:W5:Y:S01]  /*0480*/  LDCU UR6, c[0x0][0x374] ;  /* 0x00006e80ff0677ac */ /* 0x000f620008000800 */
[----:B------:R-:W-:Y:S01]  /*0490*/  LEA R11, R10, UR10, 0x2 ;  /* 0x0000000a0a0b7c11 */ /* 0x000fe2000f8e10ff */
[----:B-----5:R-:W-:Y:S01]  /*04a0*/  VIADD R12, R13, 0xffffffff ;  /* 0xffffffff0d0c7836 */ /* 0x020fe20000000000 */
[----:B------:R-:W4:Y:S01]  /*04b0*/  S2UR UR16, SR_CTAID.X ;  /* 0x00000000001079c3 */ /* 0x000f220000002500 */
[----:B------:R-:W5:Y:S01]  /*04c0*/  LDCU.64 UR12, c[0x0][0x3c0] ;  /* 0x00007800ff0c77ac */ /* 0x000f620008000a00 */
[----:B--2---:R-:W-:Y:S01]  /*04d0*/  R2UR UR11, R3 ;  /* 0x00000000030b72ca */ /* 0x004fe200000e0000 */
[----:B------:R-:W-:Y:S04]  /*04e0*/  BSSY.RECONVERGENT B0, `(.L_x_6) ;  /* 0x0000011000007945 */ /* 0x000fe80003800200 */
[----:B------:R2:W-:Y:S01]  /*04f0*/  @!P0 STS [R11], RZ ;  /* 0x000000ff0b008388 */ /* 0x0005e20000000800 */
[----:B------:R-:W-:-:S03]  /*0500*/  NOP ;  /* 0x0000000000007918 */ /* 0x000fc60000000000 */
[----:B------:R2:W-:Y:S01]  /*0510*/  @!P2 STS [UR10+0x24], R4 ;  /* 0x00002404ff00a988 */ /* 0x0005e2000800080a */
[----:B---3--:R-:W-:-:S03]  /*0520*/  UIMAD UR4, UR4, UR6, UR15 ;  /* 0x00000006040472a4 */ /* 0x008fc6000f8e020f */
[----:B------:R2:W-:Y:S01]  /*0530*/  @!P2 STS [UR10+0x20], R12 ;  /* 0x0000200cff00a988 */ /* 0x0005e2000800080a */
[----:B----4-:R-:W-:-:S04]  /*0540*/  UIMAD UR4, UR4, UR5, UR16 ;  /* 0x00000005040472a4 */ /* 0x010fc8000f8e0210 */
[----:B------:R-:W-:-:S04]  /*0550*/  UIMAD UR4, UR4, 0x180, URZ ;  /* 0x00000180040478a4 */ /* 0x000fc8000f8e02ff */
[----:B-----5:R-:W-:-:S04]  /*0560*/  UIADD3 UR8, UP0, UPT, UR4, UR12, URZ ;  /* 0x0000000c04087290 */ /* 0x020fc8000ff1e0ff */
[----:B------:R-:W-:Y:S01]  /*0570*/  ULEA.HI.X.SX32 UR9, UR4, UR13, 0x1, UP0 ;  /* 0x0000000d04097291 */ /* 0x000fe200080f0eff */
[----:B--2---:R-:W-:Y:S11]  /*0580*/  @P2 BRA `(.L_x_7) ;  /* 0x0000000000182947 */ /* 0x004ff60003800000 */
[----:B------:R-:W2:Y:S01]  /*0590*/  LDS R2, [UR10+0x8] ;  /* 0x0000080aff027984 */ /* 0x000ea20008000800 */
[----:B------:R-:W3:Y:S01]  /*05a0*/  LDC.64 R6, c[0x0][0x380] ;  /* 0x0000e000ff067b82 */ /* 0x000ee20000000a00 */
[----:B------:R-:W-:Y:S02]  /*05b0*/  IMAD.MOV.U32 R3, RZ, RZ, 0x70 ;  /* 0x00000070ff037424 */ /* 0x000fe400078e00ff */
[----:B---3--:R3:W-:Y:S03]  /*05c0*/  STS.64 [UR10], R6 ;  /* 0x00000006ff007988 */ /* 0x0087e60008000a0a */
[----:B--2---:R-:W-:-:S05]  /*05d0*/  LOP3.LUT R2, R2, 0x10, R3, 0xd8, !PT ;  /* 0x0000001002027812 */ /* 0x004fca00078ed803 */
[----:B------:R3:W-:Y:S02]  /*05e0*/  STS [UR10+0x8], R2 ;  /* 0x00000802ff007988 */ /* 0x0007e4000800080a */
.L_x_7:
[----:B------:R-:W-:Y:S05]  /*05f0*/  BSYNC.RECONVERGENT B0 ;  /* 0x0000000000007941 */ /* 0x000fea0003800200 */
.L_x_6:
[----:B------:R-:W-:Y:S04]  /*0600*/  BSSY.RECONVERGENT B0, `(.L_x_8) ;  /* 0x000000a000007945 */ /* 0x000fe80003800200 */
[----:B------:R-:W-:Y:S05]  /*0610*/  @P2 BRA `(.L_x_9) ;  /* 0x0000000000202947 */ /* 0x000fea0003800000 */
[----:B---3--:R-:W2:Y:S01]  /*0620*/  LDS R2, [UR10+0x34] ;  /* 0x0000340aff027984 */ /* 0x008ea20008000800 */
[----:B------:R-:W-:Y:S02]  /*0630*/  IMAD.MOV.U32 R3, RZ, RZ, 0x3f000000 ;  /* 0x3f000000ff037424 */ /* 0x000fe400078e00ff */
[----:B------:R-:W-:Y:S01]  /*0640*/  @!P2 IMAD.MOV.U32 R5, RZ, RZ, 0x3f ;  /* 0x0000003fff05a424 */ /* 0x000fe200078e00ff */
[----:B------:R-:W3:Y:S02]  /*0650*/  @!P2 LDS R6, [UR10+0x38] ;  /* 0x0000380aff06a984 */ /* 0x000ee40008000800 */
[----:B--2---:R-:W-:Y:S02]  /*0660*/  LOP3.LUT R2, R2, 0xff000000, R3, 0xb8, !PT ;  /* 0xff00000002027812 */ /* 0x004fe400078eb803 */
[----:B---3--:R-:W-:-:S03]  /*0670*/  @!P2 LOP3.LUT R3, R6, 0xff, R5, 0xb8, !PT ;  /* 0x000000ff0603a812 */ /* 0x008fc600078eb805 */
[----:B------:R2:W-:Y:S04]  /*0680*/  STS [UR10+0x34], R2 ;  /* 0x00003402ff007988 */ /* 0x0005e8000800080a */
[----:B------:R2:W-:Y:S02]  /*0690*/  @!P2 STS [UR10+0x38], R3 ;  /* 0x00003803ff00a988 */ /* 0x0005e4000800080a */
.L_x_9:
[----:B------:R-:W-:Y:S05]  /*06a0*/  BSYNC.RECONVERGENT B0 ;  /* 0x0000000000007941 */ /* 0x000fea0003800200 */
.L_x_8:
[----:B------:R-:W-:Y:S04]  /*06b0*/  BSSY.RECONVERGENT B0, `(.L_x_10) ;  /* 0x000000e000007945 */ /* 0x000fe80003800200 */
[----:B------:R-:W-:Y:S05]  /*06c0*/  @P2 BRA `(.L_x_11) ;  /* 0x0000000000302947 */ /* 0x000fea0003800000 */
[----:B--2---:R-:W2:Y:S01]  /*06d0*/  LDS R3, [UR10+0x34] ;  /* 0x0000340aff037984 */ /* 0x004ea20008000800 */
[----:B------:R-:W4:Y:S03]  /*06e0*/  LDC.64 R8, c[0x0][0x3a8] ;  /* 0x0000ea00ff087b82 */ /* 0x000f260000000a00 */
[----:B---3--:R-:W3:Y:S01]  /*06f0*/  LDS R2, [UR10+0x1c] ;  /* 0x00001c0aff027984 */ /* 0x008ee20008000800 */
[C---:B----4-:R-:W-:Y:S01]  /*0700*/  SHF.L.U64.HI R6, R8.reuse, 0x1, R9 ;  /* 0x0000000108067819 */ /* 0x050fe20000010209 */
[----:B------:R-:W-:-:S03]  /*0710*/  IMAD.SHL.U32 R5, R8, 0x2, RZ ;  /* 0x0000000208057824 */ /* 0x000fc600078e00ff */
[--C-:B------:R-:W-:Y:S02]  /*0720*/  SHF.R.U32.HI R7, RZ, 0x4, R6.reuse ;  /* 0x00000004ff077819 */ /* 0x100fe40000011606 */
[----:B------:R-:W-:-:S05]  /*0730*/  SHF.R.U64 R5, R5, 0x4, R6 ;  /* 0x0000000405057819 */ /* 0x000fca0000001206 */
[----:B------:R4:W-:Y:S01]  /*0740*/  STS [UR10+0xc], R5 ;  /* 0x00000c05ff007988 */ /* 0x0009e2000800080a */
[----:B--2---:R-:W-:Y:S02]  /*0750*/  LOP3.LUT R3, R3, 0x7, RZ, 0xb8, !PT ;  /* 0x0000000703037812 */ /* 0x004fe400078eb8ff */
[----:B---3--:R-:W-:-:S03]  /*0760*/  LOP3.LUT R2, R2, 0xf, R7, 0xb8, !PT ;  /* 0x0000000f02027812 */ /* 0x008fc600078eb807 */
[----:B------:R4:W-:Y:S04]  /*0770*/  STS [UR10+0x34], R3 ;  /* 0x00003403ff007988 */ /* 0x0009e8000800080a */
[----:B------:R4:W-:Y:S02]  /*0780*/  STS [UR10+0x1c], R2 ;  /* 0x00001c02ff007988 */ /* 0x0009e4000800080a */
.L_x_11:
[----:B------:R-:W-:Y:S05]  /*0790*/  BSYNC.RECONVERGENT B0 ;  /* 0x0000000000007941 */ /* 0x000fea0003800200 */
.L_x_10:
[----:B------:R-:W-:Y:S04]  /*07a0*/  BSSY.RECONVERGENT B1, `(.L_x_12) ;  /* 0x000001a000017945 */ /* 0x000fe80003800200 */
[----:B------:R-:W-:Y:S04]  /*07b0*/  BSSY.RELIABLE B0, `(.L_x_13) ;  /* 0x0000015000007945 */ /* 0x000fe80003800100 */
[----:B------:R-:W-:Y:S05]  /*07c0*/  @P2 BRA `(.L_x_14) ;  /* 0x0000000000202947 */ /* 0x000fea0003800000 */
[----:B--234-:R-:W2:Y:S02]  /*07d0*/  LDS R2, [UR10+0x34] ;  /* 0x0000340aff027984 */ /* 0x01cea40008000800 */
[----:B--2---:R-:W-:-:S05]  /*07e0*/  LOP3.LUT R2, R2, 0x38, RZ, 0xb8, !PT ;  /* 0x0000003802027812 */ /* 0x004fca00078eb8ff */
[----:B------:R2:W-:Y:S01]  /*07f0*/  STS [UR10+0x34], R2 ;  /* 0x00003402ff007988 */ /* 0x0005e2000800080a */
[----:B------:R-:W-:Y:S05]  /*0800*/  @P2 BRA `(.L_x_15) ;  /* 0x0000000000202947 */ /* 0x000fea0003800000 */
[----:B--2---:R-:W2:Y:S01]  /*0810*/  LDS R2, [UR10+0x8] ;  /* 0x0000080aff027984 */ /* 0x004ea20008000800 */
[----:B------:R-:W-:-:S05]  /*0820*/  IMAD.MOV.U32 R3, RZ, RZ, 0x780 ;  /* 0x00000780ff037424 */ /* 0x000fca00078e00ff */
[----:B--2---:R-:W-:-:S05]  /*0830*/  LOP3.LUT R2, R2, 0x500, R3, 0xd8, !PT ;  /* 0x0000050002027812 */ /* 0x004fca00078ed803 */
[----:B------:R5:W-:Y:S02]  /*0840*/  STS [UR10+0x8], R2 ;  /* 0x00000802ff007988 */ /* 0x000be4000800080a */
.L_x_14:
[----:B------:R-:W-:Y:S05]  /*0850*/  @P2 BRA `(.L_x_16) ;  /* 0x0000000000282947 */ /* 0x000fea0003800000 */
[----:B--2345:R-:W2:Y:S02]  /*0860*/  LDS R2, [UR10+0x8] ;  /* 0x0000080aff027984 */ /* 0x03cea40008000800 */
[----:B--2---:R-:W-:-:S05]  /*0870*/  LOP3.LUT R2, R2, 0x1800, RZ, 0xb8, !PT ;  /* 0x0000180002027812 */ /* 0x004fca00078eb8ff */
[----:B------:R3:W-:Y:S02]  /*0880*/  STS [UR10+0x8], R2 ;  /* 0x00000802ff007988 */ /* 0x0007e4000800080a */
.L_x_15:
[----:B------:R-:W-:Y:S05]  /*0890*/  @P2 BREAK.RELIABLE B0 ;  /* 0x0000000000002942 */ /* 0x000fea0003800100 */
[----:B------:R-:W-:Y:S05]  /*08a0*/  @P2 BRA `(.L_x_17) ;  /* 0x0000000000242947 */ /* 0x000fea0003800000 */
[----:B------:R-:W4:Y:S01]  /*08b0*/  LDS R3, [UR10+0x8] ;  /* 0x0000080aff037984 */ /* 0x000f220008000800 */
[----:B--23--:R-:W-:-:S05]  /*08c0*/  IMAD.MOV.U32 R2, RZ, RZ, 0x6000 ;  /* 0x00006000ff027424 */ /* 0x00cfca00078e00ff */
[----:B----4-:R-:W-:-:S04]  /*08d0*/  LOP3.LUT R2, R3, 0x6000, R2, 0xd8, !PT ;  /* 0x0000600003027812 */ /* 0x010fc800078ed802 */
[----:B------:R-:W-:-:S05]  /*08e0*/  LOP3.LUT R2, R2, 0x400000, RZ, 0xb8, !PT ;  /* 0x0040000002027812 */ /* 0x000fca00078eb8ff */
[----:B------:R2:W-:Y:S02]  /*08f0*/  STS [UR10+0x8], R2 ;  /* 0x00000802ff007988 */ /* 0x0005e4000800080a */
.L_x_16:
[----:B------:R-:W-:Y:S05]  /*0900*/  BSYNC.RELIABLE B0 ;  /* 0x0000000000007941 */ /* 0x000fea0003800100 */
.L_x_13:
[----:B--2345:R-:W2:Y:S02]  /*0910*/  @!P2 LDS R2, [UR10+0x8] ;  /* 0x0000080aff02a984 */ /* 0x03cea40008000800 */
[----:B--2---:R-:W-:-:S05]  /*0920*/  @!P2 LOP3.LUT R2, R2, 0x8000, RZ, 0xb8, !PT ;  /* 0x000080000202a812 */ /* 0x004fca00078eb8ff */
[----:B------:R4:W-:Y:S02]  /*0930*/  @!P2 STS [UR10+0x8], R2 ;  /* 0x00000802ff00a988 */ /* 0x0009e4000800080a */
.L_x_17:
[----:B------:R-:W-:Y:S05]  /*0940*/  BSYNC.RECONVERGENT B1 ;  /* 0x0000000000017941 */ /* 0x000fea0003800200 */
.L_x_12:
[----:B------:R-:W-:Y:S05]  /*0950*/  WARPSYNC.ALL ;  /* 0x0000000000007948 */ /* 0x000fea0003800000 */
[----:B------:R-:W-:Y:S01]  /*0960*/  NOP ;  /* 0x0000000000007918 */ /* 0x000fe20000000000 */
[----:B------:R-:W5:Y:S02]  /*0970*/  LDC R5, c[0x0][0x39c] ;  /* 0x0000e700ff057b82 */ /* 0x000f640000000800 */
[----:B-----5:R-:W-:Y:S01]  /*0980*/  VIADD R5, R5, 0xffffffff ;  /* 0xffffffff05057836 */ /* 0x020fe20000000000 */
[----:B------:R-:W-:Y:S06]  /*0990*/  @P0 BRA `(.L_x_18) ;  /* 0x0000000000300947 */ /* 0x000fec0003800000 */
[----:B--234-:R-:W2:Y:S01]  /*09a0*/  S2R R2, SR_LANEID ;  /* 0x0000000000027919 */ /* 0x01cea20000000000 */
[----:B------:R-:W-:Y:S05]  /*09b0*/  WARPSYNC.ALL ;  /* 0x0000000000007948 */ /* 0x000fea0003800000 */
[----:B------:R-:W-:Y:S01]  /*09c0*/  NOP ;  /* 0x0000000000007918 */ /* 0x000fe20000000000 */
[----:B--2---:R-:W-:-:S05]  /*09d0*/  IMAD.SHL.U32 R6, R2, 0x4, RZ ;  /* 0x0000000402067824 */ /* 0x004fca00078e00ff */
[----:B------:R-:W2:Y:S01]  /*09e0*/  LDS R7, [R6+UR10] ;  /* 0x0000000a06077984 */ /* 0x000ea20008000800 */
[----:B------:R-:W-:-:S05]  /*09f0*/  IADD3 R2, P3, PT, R6, UR8, RZ ;  /* 0x0000000806027c10 */ /* 0x000fca000ff7e0ff */
[----:B------:R-:W-:-:S05]  /*0a00*/  IMAD.X R3, RZ, RZ, UR9, P3 ;  /* 0x00000009ff037e24 */ /* 0x000fca00098e06ff */
[----:B--2---:R5:W2:Y:S01]  /*0a10*/  ATOMG.E.EXCH.STRONG.GPU PT, RZ, [R2], R7 ;  /* 0x0000000702ff73a8 */ /* 0x004aa200041ee100 */
[----:B------:R-:W-:-:S04]  /*0a20*/  DEPBAR {5,4,3,2,1,0} ;  /* 0x0000003f0000791a */ /* 0x000fc80000000000 */
[----:B------:R-:W3:Y:S02]  /*0a30*/  CCTL.E.C.LDCU.IV.DEEP [UR8] ;  /* 0x0000000008007540 */ /* 0x000ee40009c08000 */
[----:B---3--:R5:W-:Y:S01]  /*0a40*/  UTMACCTL.IV [UR8] ;  /* 0x00000000080079b9 */ /* 0x008be20008000000 */
[----:B------:R-:W-:Y:S01]  /*0a50*/  NOP ;  /* 0x0000000000007918 */ /* 0x000fe20000000000 */
.L_x_18:
[----:B------:R-:W-:Y:S05]  /*0a60*/  @P0 BRA `(.L_x_19) ;  /* 0x00000000000c0947 */ /* 0x000fea0003800000 */
[----:B------:R0:W-:Y:S01]  /*0a70*/  UTMACMDFLUSH ;  /* 0x00000000000079b7 */ /* 0x0001e20000000000 */
[----:B------:R-:W-:Y:S05]  /*0a80*/  @P0 BRA `(.L_x_19) ;  /* 0x0000000000040947 */ /* 0x000fea0003800000 */
[----:B------:R-:W-:-:S04]  /*0a90*/  DEPBAR.LE SB0, 0x0 ;  /* 0x000080000000791a */ /* 0x000fc80000000000 */
.L_x_19:
[----:B------:R-:W-:Y:S05]  /*0aa0*/  WARPSYNC.ALL ;  /* 0x0000000000007948 */ /* 0x000fea0003800000 */
[----:B------:R-:W-:Y:S01]  /*0ab0*/  NOP ;  /* 0x0000000000007918 */ /* 0x000fe20000000000 */
[----:B--2---:R-:W-:Y:S06]  /*0ac0*/  BAR.SYNC.DEFER_BLOCKING 0x0 ;  /* 0x0000000000007b1d */ /* 0x004fec0000010000 */
[----:B------:R-:W-:Y:S02]  /*0ad0*/  BSSY.RECONVERGENT B1, `(.L_x_20) ;  /* 0x000000b000017945 */ /* 0x000fe40003800200 */
[----:B------:R-:W-:Y:S06]  /*0ae0*/  BAR.SYNC.DEFER_BLOCKING 0x0 ;  /* 0x0000000000007b1d */ /* 0x000fec0000010000 */
[----:B------:R2:W-:Y:S01]  /*0af0*/  @!P0 STS [R11], RZ ;  /* 0x000000ff0b008388 */ /* 0x0005e20000000800 */
[----:B------:R-:W-:Y:S01]  /*0b00*/  NOP ;  /* 0x0000000000007918 */ /* 0x000fe20000000000 */
[----:B------:R-:W-:Y:S05]  /*0b10*/  @P2 BRA `(.L_x_21) ;  /* 0x0000000000182947 */ /* 0x000fea0003800000 */
[----:B---345:R-:W3:Y:S01]  /*0b20*/  LDS R2, [UR10+0x8] ;  /* 0x0000080aff027984 */ /* 0x038ee20008000800 */
[----:B------:R-:W4:Y:S01]  /*0b30*/  LDC.64 R6, c[0x0][0x388] ;  /* 0x0000e200ff067b82 */ /* 0x000f220000000a00 */
[----:B------:R-:W-:Y:S02]  /*0b40*/  IMAD.MOV.U32 R3, RZ, RZ, 0x70 ;  /* 0x00000070ff037424 */ /* 0x000fe400078e00ff */
[----:B----4-:R4:W-:Y:S03]  /*0b50*/  STS.64 [UR10], R6 ;  /* 0x00000006ff007988 */ /* 0x0109e60008000a0a */
[----:B---3--:R-:W-:-:S05]  /*0b60*/  LOP3.LUT R2, R2, 0x10, R3, 0xd8, !PT ;  /* 0x0000001002027812 */ /* 0x008fca00078ed803 */
[----:B------:R4:W-:Y:S02]  /*0b70*/  STS [UR10+0x8], R2 ;  /* 0x00000802ff007988 */ /* 0x0009e4000800080a */
.L_x_21:
[----:B-----5:R-:W-:Y:S05]  /*0b80*/  BSYNC.RECONVERGENT B1 ;  /* 0x0000000000017941 */ /* 0x020fea0003800200 */
.L_x_20:
[----:B------:R-:W-:Y:S04]  /*0b90*/  BSSY.RECONVERGENT B1, `(.L_x_22) ;  /* 0x000000a000017945 */ /* 0x000fe80003800200 */
[----:B------:R-:W-:Y:S05]  /*0ba0*/  @P2 BRA `(.L_x_23) ;  /* 0x0000000000202947 */ /* 0x000fea0003800000 */
[----:B---34-:R-:W3:Y:S01]  /*0bb0*/  LDS R2, [UR10+0x34] ;  /* 0x0000340aff027984 */ /* 0x018ee20008000800 */
[----:B------:R-:W-:Y:S02]  /*0bc0*/  IMAD.MOV.U32 R7, RZ, RZ, 0x3f000000 ;  /* 0x3f000000ff077424 */ /* 0x000fe400078e00ff */
[----:B------:R-:W-:Y:S01]  /*0bd0*/  @!P2 IMAD.MOV.U32 R3, RZ, RZ, 0x7f ;  /* 0x0000007fff03a424 */ /* 0x000fe200078e00ff */
[----:B------:R-:W4:Y:S02]  /*0be0*/  @!P2 LDS R6, [UR10+0x38] ;  /* 0x0000380aff06a984 */ /* 0x000f240008000800 */
[----:B---3--:R-:W-:Y:S02]  /*0bf0*/  LOP3.LUT R2, R2, 0xff000000, R7, 0xb8, !PT ;  /* 0xff00000002027812 */ /* 0x008fe400078eb807 */
[----:B----4-:R-:W-:-:S03]  /*0c00*/  @!P2 LOP3.LUT R3, R6, 0xff, R3, 0xb8, !PT ;  /* 0x000000ff0603a812 */ /* 0x010fc600078eb803 */
[----:B------:R5:W-:Y:S04]  /*0c10*/  STS [UR10+0x34], R2 ;  /* 0x00003402ff007988 */ /* 0x000be8000800080a */
[----:B------:R5:W-:Y:S02]  /*0c20*/  @!P2 STS [UR10+0x38], R3 ;  /* 0x00003803ff00a988 */ /* 0x000be4000800080a */
.L_x_23:
[----:B------:R-:W-:Y:S05]  /*0c30*/  BSYNC.RECONVERGENT B1 ;  /* 0x0000000000017941 */ /* 0x000fea0003800200 */
.L_x_22:
[----:B------:R-:W-:Y:S04]  /*0c40*/  BSSY.RECONVERGENT B1, `(.L_x_24) ;  /* 0x0000004000017945 */ /* 0x000fe80003800200 */
[----:B------:R-:W-:Y:S05]  /*0c50*/  @P2 BRA `(.L_x_25) ;  /* 0x0000000000082947 */ /* 0x000fea0003800000 */
[----:B------:R2:W-:Y:S04]  /*0c60*/  STS [UR10+0x24], R12 ;  /* 0x0000240cff007988 */ /* 0x0005e8000800080a */
[----:B------:R2:W-:Y:S02]  /*0c70*/  STS [UR10+0x20], R5 ;  /* 0x00002005ff007988 */ /* 0x0005e4000800080a */
.L_x_25:
[----:B------:R-:W-:Y:S05]  /*0c80*/  BSYNC.RECONVERGENT B1 ;  /* 0x0000000000017941 */ /* 0x000fea0003800200 */
.L_x_24:
[----:B------:R-:W-:Y:S04]  /*0c90*/  BSSY.RECONVERGENT B1, `(.L_x_26) ;  /* 0x000000e000017945 */ /* 0x000fe80003800200 */
[----:B------:R-:W-:Y:S05]  /*0ca0*/  @P2 BRA `(.L_x_27) ;  /* 0x0000000000302947 */ /* 0x000fea0003800000 */
[----:B-----5:R-:W5:Y:S01]  /*0cb0*/  LDS R3, [UR10+0x34] ;  /* 0x0000340aff037984 */ /* 0x020f620008000800 */
[----:B----4-:R-:W4:Y:S03]  /*0cc0*/  LDC.64 R6, c[0x0][0x3b0] ;  /* 0x0000ec00ff067b82 */ /* 0x010f260000000a00 */
[----:B---3--:R-:W3:Y:S01]  /*0cd0*/  LDS R2, [UR10+0x1c] ;  /* 0x00001c0aff027984 */ /* 0x008ee20008000800 */
[C---:B----4-:R-:W-:Y:S01]  /*0ce0*/  SHF.L.U64.HI R7, R6.reuse, 0x1, R7 ;  /* 0x0000000106077819 */ /* 0x050fe20000010207 */
[----:B------:R-:W-:-:S03]  /*0cf0*/  IMAD.SHL.U32 R6, R6, 0x2, RZ ;  /* 0x0000000206067824 */ /* 0x000fc600078e00ff */
[--C-:B------:R-:W-:Y:S02]  /*0d00*/  SHF.R.U32.HI R9, RZ, 0x4, R7.reuse ;  /* 0x00000004ff097819 */ /* 0x100fe40000011607 */
[----:B------:R-:W-:-:S05]  /*0d10*/  SHF.R.U64 R6, R6, 0x4, R7 ;  /* 0x0000000406067819 */ /* 0x000fca0000001207 */
[----:B------:R4:W-:Y:S01]  /*0d20*/  STS [UR10+0xc], R6 ;  /* 0x00000c06ff007988 */ /* 0x0009e2000800080a */
[----:B-----5:R-:W-:Y:S02]  /*0d30*/  LOP3.LUT R3, R3, 0x7, RZ, 0xb8, !PT ;  /* 0x0000000703037812 */ /* 0x020fe400078eb8ff */
[----:B---3--:R-:W-:-:S03]  /*0d40*/  LOP3.LUT R2, R2, 0xf, R9, 0xb8, !PT ;  /* 0x0000000f02027812 */ /* 0x008fc600078eb809 */
[----:B------:R4:W-:Y:S04]  /*0d50*/  STS [UR10+0x34], R3 ;  /* 0x00003403ff007988 */ /* 0x0009e8000800080a */
[----:B------:R4:W-:Y:S02]  /*0d60*/  STS [UR10+0x1c], R2 ;  /* 0x00001c02ff007988 */ /* 0x0009e4000800080a */
.L_x_27:
[----:B------:R-:W-:Y:S05]  /*0d70*/  BSYNC.RECONVERGENT B1 ;  /* 0x0000000000017941 */ /* 0x000fea0003800200 */
.L_x_26:
[----:B------:R-:W-:Y:S04]  /*0d80*/  BSSY.RECONVERGENT B2, `(.L_x_28) ;  /* 0x000001a000027945 */ /* 0x000fe80003800200 */
[----:B------:R-:W-:Y:S04]  /*0d90*/  BSSY.RELIABLE B1, `(.L_x_29) ;  /* 0x0000015000017945 */ /* 0x000fe80003800100 */
[----:B------:R-:W-:Y:S05]  /*0da0*/  @P2 BRA `(.L_x_30) ;  /* 0x0000000000202947 */ /* 0x000fea0003800000 */
[----:B---345:R-:W3:Y:S02]  /*0db0*/  LDS R2, [UR10+0x34] ;  /* 0x0000340aff027984 */ /* 0x038ee40008000800 */
[----:B---3--:R-:W-:-:S05]  /*0dc0*/  LOP3.LUT R2, R2, 0x38, RZ, 0xb8, !PT ;  /* 0x0000003802027812 */ /* 0x008fca00078eb8ff */
[----:B------:R3:W-:Y:S01]  /*0dd0*/  STS [UR10+0x34], R2 ;  /* 0x00003402ff007988 */ /* 0x0007e2000800080a */
[----:B------:R-:W-:Y:S05]  /*0de0*/  @P2 BRA `(.L_x_31) ;  /* 0x0000000000202947 */ /* 0x000fea0003800000 */
[----:B---3--:R-:W3:Y:S01]  /*0df0*/  LDS R2, [UR10+0x8] ;  /* 0x0000080aff027984 */ /* 0x008ee20008000800 */
[----:B------:R-:W-:-:S05]  /*0e00*/  IMAD.MOV.U32 R3, RZ, RZ, 0x780 ;  /* 0x00000780ff037424 */ /* 0x000fca00078e00ff */
[----:B---3--:R-:W-:-:S05]  /*0e10*/  LOP3.LUT R2, R2, 0x500, R3, 0xd8, !PT ;  /* 0x0000050002027812 */ /* 0x008fca00078ed803 */
[----:B------:R3:W-:Y:S02]  /*0e20*/  STS [UR10+0x8], R2 ;  /* 0x00000802ff007988 */ /* 0x0007e4000800080a */
.L_x_30:
[----:B------:R-:W-:Y:S05]  /*0e30*/  @P2 BRA `(.L_x_32) ;  /* 0x0000000000282947 */ /* 0x000fea0003800000 */
[----:B---345:R-:W3:Y:S02]  /*0e40*/  LDS R2, [UR10+0x8] ;  /* 0x0000080aff027984 */ /* 0x038ee40008000800 */
[----:B---3--:R-:W-:-:S05]  /*0e50*/  LOP3.LUT R2, R2, 0x1800, RZ, 0xb8, !PT ;  /* 0x0000180002027812 */ /* 0x008fca00078eb8ff */
[----:B------:R4:W-:Y:S02]  /*0e60*/  STS [UR10+0x8], R2 ;  /* 0x00000802ff007988 */ /* 0x0009e4000800080a */
.L_x_31:
[----:B------:R-:W-:Y:S05]  /*0e70*/  @P2 BREAK.RELIABLE B1 ;  /* 0x0000000000012942 */ /* 0x000fea0003800100 */
[----:B------:R-:W-:Y:S05]  /*0e80*/  @P2 BRA `(.L_x_33) ;  /* 0x0000000000242947 */ /* 0x000fea0003800000 */
[----:B---34-:R-:W3:Y:S01]  /*0e90*/  LDS R2, [UR10+0x8] ;  /* 0x0000080aff027984 */ /* 0x018ee20008000800 */
[----:B------:R-:W-:-:S05]  /*0ea0*/  IMAD.MOV.U32 R3, RZ, RZ, 0x6000 ;  /* 0x00006000ff037424 */ /* 0x000fca00078e00ff */
[----:B---3--:R-:W-:-:S04]  /*0eb0*/  LOP3.LUT R2, R2, 0x6000, R3, 0xd8, !PT ;  /* 0x0000600002027812 */ /* 0x008fc800078ed803 */
[----:B------:R-:W-:-:S05]  /*0ec0*/  LOP3.LUT R2, R2, 0x400000, RZ, 0xb8, !PT ;  /* 0x0040000002027812 */ /* 0x000fca00078eb8ff */
[----:B------:R3:W-:Y:S02]  /*0ed0*/  STS [UR10+0x8], R2 ;  /* 0x00000802ff007988 */ /* 0x0007e4000800080a */
.L_x_32:
[----:B------:R-:W-:Y:S05]  /*0ee0*/  BSYNC.RELIABLE B1 ;  /* 0x0000000000017941 */ /* 0x000fea0003800100 */
.L_x_29:
[----:B---345:R-:W3:Y:S02]  /*0ef0*/  @!P2 LDS R2, [UR10+0x8] ;  /* 0x0000080aff02a984 */ /* 0x038ee40008000800 */
[----:B---3--:R-:W-:-:S05]  /*0f00*/  @!P2 LOP3.LUT R2, R2, 0x8000, RZ, 0xb8, !PT ;  /* 0x000080000202a812 */ /* 0x008fca00078eb8ff */
[----:B------:R5:W-:Y:S02]  /*0f10*/  @!P2 STS [UR10+0x8], R2 ;  /* 0x00000802ff00a988 */ /* 0x000be4000800080a */
.L_x_33:
[----:B------:R-:W-:Y:S05]  /*0f20*/  BSYNC.RECONVERGENT B2 ;  /* 0x0000000000027941 */ /* 0x000fea0003800200 */
.L_x_28:
[----:B------:R-:W-:Y:S05]  /*0f30*/  WARPSYNC.ALL ;  /* 0x0000000000007948 */ /* 0x000fea0003800000 */
[----:B------:R-:W-:Y:S01]  /*0f40*/  NOP ;  /* 0x0000000000007918 */ /* 0x000fe20000000000 */
[----:B------:R-:W-:-:S04]  /*0f50*/  UIADD3 UR5, UPT, UPT, UR4, 0x80, URZ ;  /* 0x0000008004057890 */ /* 0x000fc8000fffe0ff */
[----:B------:R-:W-:-:S04]  /*0f60*/  UIADD3 UR34, UP0, UPT, UR5, UR12, URZ ;  /* 0x0000000c05227290 */ /* 0x000fc8000ff1e0ff */
[----:B------:R-:W-:Y:S01]  /*0f70*/  ULEA.HI.X.SX32 UR35, UR5, UR13, 0x1, UP0 ;  /* 0x0000000d05237291 */ /* 0x000fe200080f0eff */
[----:B------:R-:W-:Y:S11]  /*0f80*/  @P0 BRA `(.L_x_34) ;  /* 0x0000000000300947 */ /* 0x000ff60003800000 */
[----:B---345:R-:W3:Y:S01]  /*0f90*/  S2R R2, SR_LANEID ;  /* 0x0000000000027919 */ /* 0x038ee20000000000 */
[----:B------:R-:W-:Y:S05]  /*0fa0*/  WARPSYNC.ALL ;  /* 0x0000000000007948 */ /* 0x000fea0003800000 */
[----:B------:R-:W-:Y:S01]  /*0fb0*/  NOP ;  /* 0x0000000000007918 */ /* 0x000fe20000000000 */
[----:B---3--:R-:W-:-:S05]  /*0fc0*/  IMAD.SHL.U32 R6, R2, 0x4, RZ ;  /* 0x0000000402067824 */ /* 0x008fca00078e00ff */
[----:B------:R-:W3:Y:S01]  /*0fd0*/  LDS R7, [R6+UR10] ;  /* 0x0000000a06077984 */ /* 0x000ee20008000800 */
[----:B------:R-:W-:-:S05]  /*0fe0*/  IADD3 R2, P3, PT, R6, UR34, RZ ;  /* 0x0000002206027c10 */ /* 0x000fca000ff7e0ff */
[----:B------:R-:W-:-:S05]  /*0ff0*/  IMAD.X R3, RZ, RZ, UR35, P3 ;  /* 0x00000023ff037e24 */ /* 0x000fca00098e06ff */
[----:B---3--:R3:W4:Y:S01]  /*1000*/  ATOMG.E.EXCH.STRONG.GPU PT, RZ, [R2], R7 ;  /* 0x0000000702ff73a8 */ /* 0x00872200041ee100 */
[----:B------:R-:W-:-:S04]  /*1010*/  DEPBAR {5,4,3,2,1,0} ;  /* 0x0000003f0000791a */ /* 0x000fc80000000000 */
[----:B------:R-:W5:Y:S02]  /*1020*/  CCTL.E.C.LDCU.IV.DEEP [UR34] ;  /* 0x0000000022007540 */ /* 0x000f640009c08000 */
[----:B-----5:R3:W-:Y:S01]  /*1030*/  UTMACCTL.IV [UR34] ;  /* 0x00000000220079b9 */ /* 0x0207e20008000000 */
[----:B------:R-:W-:Y:S01]  /*1040*/  NOP ;  /* 0x0000000000007918 */ /* 0x000fe20000000000 */
.L_x_34:
[----:B------:R-:W-:Y:S05]  /*1050*/  @P0 BRA `(.L_x_35) ;  /* 0x00000000000c0947 */ /* 0x000fea0003800000 */
[----:B------:R0:W-:Y:S01]  /*1060*/  UTMACMDFLUSH ;  /* 0x00000000000079b7 */ /* 0x0001e20000000000 */
[----:B------:R-:W-:Y:S05]  /*1070*/  @P0 BRA `(.L_x_35) ;  /* 0x0000000000040947 */ /* 0x000fea0003800000 */
[----:B------:R-:W-:-:S04]  /*1080*/  DEPBAR.LE SB0, 0x0 ;  /* 0x000080000000791a */ /* 0x000fc80000000000 */
.L_x_35:
[----:B------:R-:W-:Y:S05]  /*1090*/  WARPSYNC.ALL ;  /* 0x0000000000007948 */ /* 0x000fea0003800000 */
[----:B------:R-:W-:Y:S01]  /*10a0*/  NOP ;  /* 0x0000000000007918 */ /* 0x000fe20000000000 */
[----:B----4-:R-:W-:Y:S06]  /*10b0*/  BAR.SYNC.DEFER_BLOCKING 0x0 ;  /* 0x0000000000007b1d */ /* 0x010fec0000010000 */
[----:B------:R-:W-:Y:S02]  /*10c0*/  BSSY.RECONVERGENT B2, `(.L_x_36) ;  /* 0x000000b000027945 */ /* 0x000fe40003800200 */
[----:B------:R-:W-:Y:S06]  /*10d0*/  BAR.SYNC.DEFER_BLOCKING 0x0 ;  /* 0x0000000000007b1d */ /* 0x000fec0000010000 */
[----:B------:R4:W-:Y:S01]  /*10e0*/  @!P0 STS [R11], RZ ;  /* 0x000000ff0b008388 */ /* 0x0009e20000000800 */
[----:B------:R-:W-:Y:S01]  /*10f0*/  NOP ;  /* 0x0000000000007918 */ /* 0x000fe20000000000 */
[----:B------:R-:W-:Y:S05]  /*1100*/  @P2 BRA `(.L_x_37) ;  /* 0x0000000000182947 */ /* 0x000fea0003800000 */
[----:B---3-5:R-:W3:Y:S01]  /*1110*/  LDS R2, [UR10+0x8] ;  /* 0x0000080aff027984 */ /* 0x028ee20008000800 */
[----:B------:R-:W5:Y:S01]  /*1120*/  LDC.64 R6, c[0x0][0x390] ;  /* 0x0000e400ff067b82 */ /* 0x000f620000000a00 */
[----:B------:R-:W-:Y:S02]  /*1130*/  IMAD.MOV.U32 R3, RZ, RZ, 0x70 ;  /* 0x00000070ff037424 */ /* 0x000fe400078e00ff */
[----:B-----5:R5:W-:Y:S03]  /*1140*/  STS.64 [UR10], R6 ;  /* 0x00000006ff007988 */ /* 0x020be60008000a0a */
[----:B---3--:R-:W-:-:S05]  /*1150*/  LOP3.LUT R2, R2, 0x10, R3, 0xd8, !PT ;  /* 0x0000001002027812 */ /* 0x008fca00078ed803 */
[----:B------:R5:W-:Y:S02]  /*1160*/  STS [UR10+0x8], R2 ;  /* 0x00000802ff007988 */ /* 0x000be4000800080a */
.L_x_37:
[----:B---3--:R-:W-:Y:S05]  /*1170*/  BSYNC.RECONVERGENT B2 ;  /* 0x0000000000027941 */ /* 0x008fea0003800200 */
.L_x_36:
[----:B------:R-:W-:Y:S04]  /*1180*/  BSSY.RECONVERGENT B3, `(.L_x_38) ;  /* 0x0000011000037945 */ /* 0x000fe80003800200 */
[----:B------:R-:W-:Y:S04]  /*1190*/  BSSY.RELIABLE B2, `(.L_x_39) ;  /* 0x000000e000027945 */ /* 0x000fe80003800100 */
[----:B------:R-:W-:Y:S05]  /*11a0*/  @P2 BRA `(.L_x_40) ;  /* 0x0000000000242947 */ /* 0x000fea0003800000 */
[----:B-----5:R-:W3:Y:S01]  /*11b0*/  LDS R2, [UR10+0x34] ;  /* 0x0000340aff027984 */ /* 0x020ee20008000800 */
[----:B------:R-:W-:-:S05]  /*11c0*/  IMAD.MOV.U32 R3, RZ, RZ, 0x3f000000 ;  /* 0x3f000000ff037424 */ /* 0x000fca00078e00ff */
[----:B---3--:R-:W-:-:S05]  /*11d0*/  LOP3.LUT R2, R2, 0xff000000, R3, 0xb8, !PT ;  /* 0xff00000002027812 */ /* 0x008fca00078eb803 */
[----:B------:R3:W-:Y:S01]  /*11e0*/  STS [UR10+0x34], R2 ;  /* 0x00003402ff007988 */ /* 0x0007e2000800080a */
[----:B------:R-:W-:Y:S05]  /*11f0*/  @P2 BRA `(.L_x_41) ;  /* 0x00000000001c2947 */ /* 0x000fea0003800000 */
[----:B---3--:R-:W3:Y:S01]  /*1200*/  LDS R2, [UR10+0x38] ;  /* 0x0000380aff027984 */ /* 0x008ee20008000800 */
[----:B------:R-:W-:-:S05]  /*1210*/  IMAD.MOV.U32 R3, RZ, RZ, 0x3f ;  /* 0x0000003fff037424 */ /* 0x000fca00078e00ff */
[----:B---3--:R-:W-:-:S05]  /*1220*/  LOP3.LUT R2, R2, 0xff, R3, 0xb8, !PT ;  /* 0x000000ff02027812 */ /* 0x008fca00078eb803 */
[----:B------:R3:W-:Y:S02]  /*1230*/  STS [UR10+0x38], R2 ;  /* 0x00003802ff007988 */ /* 0x0007e4000800080a */
.L_x_40:
[----:B------:R-:W-:Y:S05]  /*1240*/  @P2 BREAK.RELIABLE B2 ;  /* 0x0000000000022942 */ /* 0x000fea0003800100 */
[----:B------:R-:W-:Y:S05]  /*1250*/  @P2 BRA `(.L_x_42) ;  /* 0x00000000000c2947 */ /* 0x000fea0003800000 */
[----:B------:R2:W-:Y:S02]  /*1260*/  STS [UR10+0x20], R5 ;  /* 0x00002005ff007988 */ /* 0x0005e4000800080a */
.L_x_41:
[----:B------:R-:W-:Y:S05]  /*1270*/  BSYNC.RELIABLE B2 ;  /* 0x0000000000027941 */ /* 0x000fea0003800100 */
.L_x_39:
[----:B------:R2:W-:Y:S02]  /*1280*/  @!P2 STS [UR10+0x24], R4 ;  /* 0x00002404ff00a988 */ /* 0x0005e4000800080a */
.L_x_42:
[----:B------:R-:W-:Y:S05]  /*1290*/  BSYNC.RECONVERGENT B3 ;  /* 0x0000000000037941 */ /* 0x000fea0003800200 */
.L_x_38:
[----:B------:R-:W-:Y:S05]  /*12a0*/  WARPSYNC.ALL ;  /* 0x0000000000007948 */ /* 0x000fea0003800000 */
[----:B------:R-:W-:Y:S01]  /*12b0*/  NOP ;  /* 0x0000000000007918 */ /* 0x000fe20000000000 */
[----:B------:R-:W-:Y:S04]  /*12c0*/  BSSY.RECONVERGENT B3, `(.L_x_43) ;  /* 0x000000e000037945 */ /* 0x000fe80003800200 */
[----:B------:R-:W-:Y:S05]  /*12d0*/  @P2 BRA `(.L_x_44) ;  /* 0x0000000000302947 */ /* 0x000fea0003800000 */
[----:B------:R-:W2:Y:S02]  /*12e0*/  LDS R3, [UR10+0x34] ;  /* 0x0000340aff037984 */ /* 0x000ea40008000800 */
[----:B--2---:R-:W2:Y:S02]  /*12f0*/  LDC.64 R4, c[0x0][0x3b8] ;  /* 0x0000ee00ff047b82 */ /* 0x004ea40000000a00 */
[----:B---3-5:R-:W3:Y:S01]  /*1300*/  LDS R2, [UR10+0x1c] ;  /* 0x00001c0aff027984 */ /* 0x028ee20008000800 */
[C---:B--2---:R-:W-:Y:S01]  /*1310*/  SHF.L.U64.HI R5, R4.reuse, 0x1, R5 ;  /* 0x0000000104057819 */ /* 0x044fe20000010205 */
[----:B------:R-:W-:-:S03]  /*1320*/  IMAD.SHL.U32 R4, R4, 0x2, RZ ;  /* 0x0000000204047824 */ /* 0x000fc600078e00ff */
[--C-:B------:R-:W-:Y:S02]  /*1330*/  SHF.R.U32.HI R7, RZ, 0x4, R5.reuse ;  /* 0x00000004ff077819 */ /* 0x100fe40000011605 */
[----:B------:R-:W-:-:S05]  /*1340*/  SHF.R.U64 R4, R4, 0x4, R5 ;  /* 0x0000000404047819 */ /* 0x000fca0000001205 */
[----:B------:R2:W-:Y:S01]  /*1350*/  STS [UR10+0xc], R4 ;  /* 0x00000c04ff007988 */ /* 0x0005e2000800080a */
[----:B------:R-:W-:Y:S02]  /*1360*/  LOP3.LUT R3, R3, 0x7, RZ, 0xb8, !PT ;  /* 0x0000000703037812 */ /* 0x000fe400078eb8ff */
[----:B---3--:R-:W-:-:S03]  /*1370*/  LOP3.LUT R2, R2, 0xf, R7, 0xb8, !PT ;  /* 0x0000000f02027812 */ /* 0x008fc600078eb807 */
[----:B------:R2:W-:Y:S04]  /*1380*/  STS [UR10+0x34], R3 ;  /* 0x00003403ff007988 */ /* 0x0005e8000800080a */
[----:B------:R2:W-:Y:S02]  /*1390*/  STS [UR10+0x1c], R2 ;  /* 0x00001c02ff007988 */ /* 0x0005e4000800080a */
.L_x_44:
[----:B------:R-:W-:Y:S05]  /*13a0*/  BSYNC.RECONVERGENT B3 ;  /* 0x0000000000037941 */ /* 0x000fea0003800200 */
.L_x_43:
[----:B------:R-:W-:Y:S04]  /*13b0*/  BSSY.RECONVERGENT B4, `(.L_x_45) ;  /* 0x000001a000047945 */ /* 0x000fe80003800200 */
[----:B------:R-:W-:Y:S04]  /*13c0*/  BSSY.RELIABLE B3, `(.L_x_46) ;  /* 0x0000015000037945 */ /* 0x000fe80003800100 */
[----:B------:R-:W-:Y:S05]  /*13d0*/  @P2 BRA `(.L_x_47) ;  /* 0x0000000000202947 */ /* 0x000fea0003800000 */
[----:B--23-5:R-:W2:Y:S02]  /*13e0*/  LDS R2, [UR10+0x34] ;  /* 0x0000340aff027984 */ /* 0x02cea40008000800 */
[----:B--2---:R-:W-:-:S05]  /*13f0*/  LOP3.LUT R2, R2, 0x38, RZ, 0xb8, !PT ;  /* 0x0000003802027812 */ /* 0x004fca00078eb8ff */
[----:B------:R2:W-:Y:S01]  /*1400*/  STS [UR10+0x34], R2 ;  /* 0x00003402ff007988 */ /* 0x0005e2000800080a */
[----:B------:R-:W-:Y:S05]  /*1410*/  @P2 BRA `(.L_x_48) ;  /* 0x0000000000202947 */ /* 0x000fea0003800000 */
[----:B--2---:R-:W2:Y:S01]  /*1420*/  LDS R2, [UR10+0x8] ;  /* 0x0000080aff027984 */ /* 0x004ea20008000800 */
[----:B------:R-:W-:-:S05]  /*1430*/  IMAD.MOV.U32 R3, RZ, RZ, 0x780 ;  /* 0x00000780ff037424 */ /* 0x000fca00078e00ff */
[----:B--2---:R-:W-:-:S05]  /*1440*/  LOP3.LUT R2, R2, 0x500, R3, 0xd8, !PT ;  /* 0x0000050002027812 */ /* 0x004fca00078ed803 */
[----:B------:R2:W-:Y:S02]  /*1450*/  STS [UR10+0x8], R2 ;  /* 0x00000802ff007988 */ /* 0x0005e4000800080a */
.L_x_47:
[----:B------:R-:W-:Y:S05]  /*1460*/  @P2 BRA `(.L_x_49) ;  /* 0x0000000000282947 */ /* 0x000fea0003800000 */
[----:B--23-5:R-:W2:Y:S02]  /*1470*/  LDS R2, [UR10+0x8] ;  /* 0x0000080aff027984 */ /* 0x02cea40008000800 */
[----:B--2---:R-:W-:-:S05]  /*1480*/  LOP3.LUT R2, R2, 0x1800, RZ, 0xb8, !PT ;  /* 0x0000180002027812 */ /* 0x004fca00078eb8ff */
[----:B------:R3:W-:Y:S02]  /*1490*/  STS [UR10+0x8], R2 ;  /* 0x00000802ff007988 */ /* 0x0007e4000800080a */
.L_x_48:
[----:B------:R-:W-:Y:S05]  /*14a0*/  @P2 BREAK.RELIABLE B3 ;  /* 0x0000000000032942 */ /* 0x000fea0003800100 */
[----:B------:R-:W-:Y:S05]  /*14b0*/  @P2 BRA `(.L_x_50) ;  /* 0x0000000000242947 */ /* 0x000fea0003800000 */
[----:B--23--:R-:W2:Y:S01]  /*14c0*/  LDS R2, [UR10+0x8] ;  /* 0x0000080aff027984 */ /* 0x00cea20008000800 */
[----:B------:R-:W-:-:S05]  /*14d0*/  IMAD.MOV.U32 R3, RZ, RZ, 0x6000 ;  /* 0x00006000ff037424 */ /* 0x000fca00078e00ff */
[----:B--2---:R-:W-:-:S04]  /*14e0*/  LOP3.LUT R2, R2, 0x6000, R3, 0xd8, !PT ;  /* 0x0000600002027812 */ /* 0x004fc800078ed803 */
[----:B------:R-:W-:-:S05]  /*14f0*/  LOP3.LUT R2, R2, 0x400000, RZ, 0xb8, !PT ;  /* 0x0040000002027812 */ /* 0x000fca00078eb8ff */
[----:B------:R2:W-:Y:S02]  /*1500*/  STS [UR10+0x8], R2 ;  /* 0x00000802ff007988 */ /* 0x0005e4000800080a */
.L_x_49:
[----:B------:R-:W-:Y:S05]  /*1510*/  BSYNC.RELIABLE B3 ;  /* 0x0000000000037941 */ /* 0x000fea0003800100 */
.L_x_46:
[----:B--23-5:R-:W2:Y:S02]  /*1520*/  @!P2 LDS R2, [UR10+0x8] ;  /* 0x0000080aff02a984 */ /* 0x02cea40008000800 */
[----:B--2---:R-:W-:-:S05]  /*1530*/  @!P2 LOP3.LUT R2, R2, 0x8000, RZ, 0xb8, !PT ;  /* 0x000080000202a812 */ /* 0x004fca00078eb8ff */
[----:B------:R5:W-:Y:S02]  /*1540*/  @!P2 STS [UR10+0x8], R2 ;  /* 0x00000802ff00a988 */ /* 0x000be4000800080a */
.L_x_50:
[----:B------:R-:W-:Y:S05]  /*1550*/  BSYNC.RECONVERGENT B4 ;  /* 0x0000000000047941 */ /* 0x000fea0003800200 */
.L_x_45:
[----:B------:R-:W-:Y:S05]  /*1560*/  WARPSYNC.ALL ;  /* 0x0000000000007948 */ /* 0x000fea0003800000 */
[----:B------:R-:W-:Y:S01]  /*1570*/  NOP ;  /* 0x0000000000007918 */ /* 0x000fe20000000000 */
[----:B------:R-:W-:-:S04]  /*1580*/  UIADD3 UR4, UPT, UPT, UR4, 0x100, URZ ;  /* 0x0000010004047890 */ /* 0x000fc8000fffe0ff */
[----:B------:R-:W-:-:S04]  /*1590*/  UIADD3 UR12, UP0, UPT, UR4, UR12, URZ ;  /* 0x0000000c040c7290 */ /* 0x000fc8000ff1e0ff */
[----:B------:R-:W-:Y:S01]  /*15a0*/  ULEA.HI.X.SX32 UR13, UR4, UR13, 0x1, UP0 ;  /* 0x0000000d040d7291 */ /* 0x000fe200080f0eff */
[----:B------:R-:W-:Y:S11]  /*15b0*/  @P0 BRA `(.L_x_51) ;  /* 0x0000000000300947 */ /* 0x000ff60003800000 */
[----:B--23-5:R-:W2:Y:S01]  /*15c0*/  S2R R2, SR_LANEID ;  /* 0x0000000000027919 */ /* 0x02cea20000000000 */
[----:B------:R-:W-:Y:S05]  /*15d0*/  WARPSYNC.ALL ;  /* 0x0000000000007948 */ /* 0x000fea0003800000 */
[----:B------:R-:W-:Y:S01]  /*15e0*/  NOP ;  /* 0x0000000000007918 */ /* 0x000fe20000000000 */
[----:B--2---:R-:W-:-:S05]  /*15f0*/  IMAD.SHL.U32 R4, R2, 0x4, RZ ;  /* 0x0000000402047824 */ /* 0x004fca00078e00ff */
[----:B------:R-:W2:Y:S01]  /*1600*/  LDS R5, [R4+UR10] ;  /* 0x0000000a04057984 */ /* 0x000ea20008000800 */
[----:B------:R-:W-:-:S05]  /*1610*/  IADD3 R2, P3, PT, R4, UR12, RZ ;  /* 0x0000000c04027c10 */ /* 0x000fca000ff7e0ff */
[----:B------:R-:W-:-:S05]  /*1620*/  IMAD.X R3, RZ, RZ, UR13, P3 ;  /* 0x0000000dff037e24 */ /* 0x000fca00098e06ff */
[----:B--2---:R2:W3:Y:S01]  /*1630*/  ATOMG.E.EXCH.STRONG.GPU PT, RZ, [R2], R5 ;  /* 0x0000000502ff73a8 */ /* 0x0044e200041ee100 */
[----:B------:R-:W-:-:S04]  /*1640*/  DEPBAR {5,4,3,2,1,0} ;  /* 0x0000003f0000791a */ /* 0x000fc80000000000 */
[----:B------:R-:W5:Y:S02]  /*1650*/  CCTL.E.C.LDCU.IV.DEEP [UR12] ;  /* 0x000000000c007540 */ /* 0x000f640009c08000 */
[----:B-----5:R2:W-:Y:S01]  /*1660*/  UTMACCTL.IV [UR12] ;  /* 0x000000000c0079b9 */ /* 0x0205e20008000000 */
[----:B------:R-:W-:Y:S01]  /*1670*/  NOP ;  /* 0x0000000000007918 */ /* 0x000fe20000000000 */
.L_x_51:
[----:B------:R-:W-:Y:S05]  /*1680*/  @P0 BRA `(.L_x_52) ;  /* 0x00000000000c0947 */ /* 0x000fea0003800000 */
[----:B------:R0:W-:Y:S01]  /*1690*/  UTMACMDFLUSH ;  /* 0x00000000000079b7 */ /* 0x0001e20000000000 */
[----:B------:R-:W-:Y:S05]  /*16a0*/  @P0 BRA `(.L_x_52) ;  /* 0x0000000000040947 */ /* 0x000fea0003800000 */
[----:B------:R-:W-:-:S04]  /*16b0*/  DEPBAR.LE SB0, 0x0 ;  /* 0x000080000000791a */ /* 0x000fc80000000000 */
.L_x_52:
[----:B------:R-:W-:Y:S05]  /*16c0*/  WARPSYNC.ALL ;  /* 0x0000000000007948 */ /* 0x000fea0003800000 */
[----:B------:R-:W-:Y:S01]  /*16d0*/  NOP ;  /* 0x0000000000007918 */ /* 0x000fe20000000000 */
[----:B---3--:R-:W-:Y:S01]  /*16e0*/  BAR.SYNC.DEFER_BLOCKING 0x0 ;  /* 0x0000000000007b1d */ /* 0x008fe20000010000 */
[----:B--2--5:R-:W-:Y:S01]  /*16f0*/  SHF.R.U32.HI R2, RZ, 0x5, R0 ;  /* 0x00000005ff027819 */ /* 0x024fe20000011600 */
[----:B------:R-:W-:-:S03]  /*1700*/  USHF.L.U32 UR15, UR15, 0x8, URZ ;  /* 0x000000080f0f7899 */ /* 0x000fc600080006ff */
[----:B------:R-:W-:Y:S01]  /*1710*/  R2UR UR14, R2 ;  /* 0x00000000020e72ca */ /* 0x000fe200000e0000 */
[----:B------:R-:W-:Y:S01]  /*1720*/  VOTEU.ALL UP0, P2 ;  /* 0x0000000000ff7886 */ /* 0x000fe20001000000 */
[----:B------:R-:W-:Y:S01]  /*1730*/  UMOV UR4, 0x1 ;  /* 0x0000000100047882 */ /* 0x000fe20000000000 */
[----:B------:R-:W-:Y:S01]  /*1740*/  VOTEU.ALL UP1, P2 ;  /* 0x0000000000ff7886 */ /* 0x000fe20001020000 */
[----:B------:R-:W-:Y:S02]  /*1750*/  BSSY.RECONVERGENT B4, `(.L_x_53) ;  /* 0x0000018000047945 */ /* 0x000fe40003800200 */
[----:B------:R-:W-:-:S04]  /*1760*/  @!UP0 UIADD3 UR6, UPT, UPT, -UR4, 0x100000, URZ ;  /* 0x0010000004068890 */ /* 0x000fc8000fffe1ff */
[----:B------:R-:W-:Y:S02]  /*1770*/  @!UP0 USHF.L.U32 UR7, UR6, 0xb, URZ ;  /* 0x0000000b06078899 */ /* 0x000fe400080006ff */
[----:B------:R-:W-:Y:S02]  /*1780*/  @!UP0 USHF.L.U32 UR6, UR6, 0x1, URZ ;  /* 0x0000000106068899 */ /* 0x000fe400080006ff */
[----:B------:R-:W-:-:S04]  /*1790*/  @!UP0 UIADD3 UR4, UPT, UPT, -UR4, 0x100000, URZ ;  /* 0x0010000004048890 */ /* 0x000fc8000fffe1ff */
[----:B------:R-:W-:Y:S02]  /*17a0*/  @!UP0 USHF.L.U32 UR5, UR4, 0xb, URZ ;  /* 0x0000000b04058899 */ /* 0x000fe400080006ff */
[----:B------:R-:W-:Y:S01]  /*17b0*/  @!UP0 USHF.L.U32 UR4, UR4, 0x1, URZ ;  /* 0x0000000104048899 */ /* 0x000fe200080006ff */
[----:B------:R-:W-:Y:S01]  /*17c0*/  VOTEU.ALL UP0, P2 ;  /* 0x0000000000ff7886 */ /* 0x000fe20001000000 */
[----:B------:R-:W2:Y:S04]  /*17d0*/  FENCE.VIEW.ASYNC.S ;  /* 0x00000000000073c6 */ /* 0x000ea80000000000 */
[----:B--2---:R2:W3:Y:S06]  /*17e0*/  @!UP0 SYNCS.EXCH.64 URZ, [UR10+0x50000], UR6 ;  /* 0x050000060aff85b2 */ /* 0x0044ec0008000100 */
[----:B------:R2:W3:Y:S02]  /*17f0*/  @!UP1 SYNCS.EXCH.64 URZ, [UR10+0x50020], UR4 ;  /* 0x050020040aff95b2 */ /* 0x0004e40008000100 */
[----:B---3--:R-:W-:Y:S06]  /*1800*/  BAR.SYNC.DEFER_BLOCKING 0x0 ;  /* 0x0000000000007b1d */ /* 0x008fec0000010000 */
[----:B------:R-:W-:Y:S05]  /*1810*/  @P2 BRA `(.L_x_54) ;  /* 0x00000000002c2947 */ /* 0x000fea0003800000 */
[----:B--2---:R-:W-:Y:S02]  /*1820*/  UMOV UR4, 0x1 ;  /* 0x0000000100047882 */ /* 0x004fe40000000000 */
[----:B------:R-:W-:-:S04]  /*1830*/  UIADD3 UR6, UPT, UPT, -UR4, 0x100000, URZ ;  /* 0x0010000004067890 */ /* 0x000fc8000fffe1ff */
[----:B------:R-:W-:Y:S02]  /*1840*/  USHF.L.U32 UR7, UR6, 0xb, URZ ;  /* 0x0000000b06077899 */ /* 0x000fe400080006ff */
[----:B------:R-:W-:Y:S02]  /*1850*/  USHF.L.U32 UR6, UR6, 0x1, URZ ;  /* 0x0000000106067899 */ /* 0x000fe400080006ff */
[----:B------:R-:W-:-:S04]  /*1860*/  UIADD3 UR4, UPT, UPT, -UR4, 0x100000, URZ ;  /* 0x0010000004047890 */ /* 0x000fc8000fffe1ff */
[----:B------:R-:W-:Y:S02]  /*1870*/  USHF.L.U32 UR5, UR4, 0xb, URZ ;  /* 0x0000000b04057899 */ /* 0x000fe400080006ff */
[----:B------:R-:W-:Y:S01]  /*1880*/  USHF.L.U32 UR4, UR4, 0x1, URZ ;  /* 0x0000000104047899 */ /* 0x000fe200080006ff */
[----:B------:R-:W2:Y:S03]  /*1890*/  FENCE.VIEW.ASYNC.S ;  /* 0x00000000000073c6 */ /* 0x000ea60000000000 */
[----:B--2---:R3:W5:Y:S08]  /*18a0*/  SYNCS.EXCH.64 URZ, [UR10+0x50008], UR6 ;  /* 0x050008060aff75b2 */ /* 0x0047700008000100 */
[----:B------:R3:W2:Y:S02]  /*18b0*/  SYNCS.EXCH.64 URZ, [UR10+0x50028], UR4 ;  /* 0x050028040aff75b2 */ /* 0x0006a40008000100 */
[----:B---3--:R-:W-:Y:S01]  /*18c0*/  NOP ;  /* 0x0000000000007918 */ /* 0x008fe20000000000 */
.L_x_54:
[----:B--2---:R-:W-:Y:S05]  /*18d0*/  BSYNC.RECONVERGENT B4 ;  /* 0x0000000000047941 */ /* 0x004fea0003800200 */
.L_x_53:
[----:B-----5:R-:W-:Y:S06]  /*18e0*/  BAR.SYNC.DEFER_BLOCKING 0x0 ;  /* 0x0000000000007b1d */ /* 0x020fec0000010000 */
[----:B------:R-:W-:Y:S04]  /*18f0*/  BSSY.RECONVERGENT B4, `(.L_x_55) ;  /* 0x000000d000047945 */ /* 0x000fe80003800200 */
[----:B------:R-:W-:Y:S05]  /*1900*/  @P2 BRA `(.L_x_56) ;  /* 0x00000000002c2947 */ /* 0x000fea0003800000 */
[----:B------:R-:W-:Y:S02]  /*1910*/  UMOV UR4, 0x1 ;  /* 0x0000000100047882 */ /* 0x000fe40000000000 */
[----:B------:R-:W-:-:S04]  /*1920*/  UIADD3 UR6, UPT, UPT, -UR4, 0x100000, URZ ;  /* 0x0010000004067890 */ /* 0x000fc8000fffe1ff */
[----:B------:R-:W-:Y:S02]  /*1930*/  USHF.L.U32 UR7, UR6, 0xb, URZ ;  /* 0x0000000b06077899 */ /* 0x000fe400080006ff */
[----:B------:R-:W-:Y:S02]  /*1940*/  USHF.L.U32 UR6, UR6, 0x1, URZ ;  /* 0x0000000106067899 */ /* 0x000fe400080006ff */
[----:B------:R-:W-:-:S04]  /*1950*/  UIADD3 UR4, UPT, UPT, -UR4, 0x100000, URZ ;  /* 0x0010000004047890 */ /* 0x000fc8000fffe1ff */
[----:B------:R-:W-:Y:S02]  /*1960*/  USHF.L.U32 UR5, UR4, 0xb, URZ ;  /* 0x0000000b04057899 */ /* 0x000fe400080006ff */
[----:B------:R-:W-:Y:S01]  /*1970*/  USHF.L.U32 UR4, UR4, 0x1, URZ ;  /* 0x0000000104047899 */ /* 0x000fe200080006ff */
[----:B------:R-:W2:Y:S03]  /*1980*/  FENCE.VIEW.ASYNC.S ;  /* 0x00000000000073c6 */ /* 0x000ea60000000000 */
[----:B--2---:R2:W3:Y:S08]  /*1990*/  SYNCS.EXCH.64 URZ, [UR10+0x50010], UR6 ;  /* 0x050010060aff75b2 */ /* 0x0044f00008000100 */
[----:B------:R2:W5:Y:S01]  /*19a0*/  SYNCS.EXCH.64 URZ, [UR10+0x50030], UR4 ;  /* 0x050030040aff75b2 */ /* 0x0005620008000100 */
[----:B------:R-:W-:Y:S01]  /*19b0*/  NOP ;  /* 0x0000000000007918 */ /* 0x000fe20000000000 */
.L_x_56:
[----:B--2---:R-:W-:Y:S05]  /*19c0*/  BSYNC.RECONVERGENT B4 ;  /* 0x0000000000047941 */ /* 0x004fea0003800200 */
.L_x_55:
[----:B---3-5:R-:W-:Y:S01]  /*19d0*/  BAR.SYNC.DEFER_BLOCKING 0x0 ;  /* 0x0000000000007b1d */ /* 0x028fe20000010000 */
[----:B------:R-:W-:Y:S01]  /*19e0*/  UIADD3 UR6, UPT, UPT, UR10, 0x50020, URZ ;  /* 0x000500200a067890 */ /* 0x000fe2000fffe0ff */
[----:B------:R-:W-:Y:S01]  /*19f0*/  ISETP.GE.AND P0, PT, R13, 0x1, PT ;  /* 0x000000010d00780c */ /* 0x000fe20003f06270 */
[----:B------:R-:W-:-:S03]  /*1a00*/  USHF.L.U32 UR7, UR16, 0x6, URZ ;  /* 0x0000000610077899 */ /* 0x000fc600080006ff */
        /* <DEDUP_REMOVED lines=13> */
.L_x_58:
[----:B--2---:R-:W-:Y:S05]  /*1ae0*/  BSYNC.RECONVERGENT B4 ;  /* 0x0000000000047941 */ /* 0x004fea0003800200 */
.L_x_57:
[----:B------:R-:W-:Y:S05]  /*1af0*/  @!P0 BRA `(.L_x_59) ;  /* 0x0000000c00408947 */ /* 0x000fea0003800000 */
[----:B---3-5:R-:W-:Y:S01]  /*1b00*/  BAR.SYNC.DEFER_BLOCKING 0x0 ;  /* 0x0000000000007b1d */ /* 0x028fe20000010000 */
[----:B------:R-:W-:Y:S01]  /*1b10*/  ELECT P0, URZ, PT ;  /* 0x0000000000ff782f */ /* 0x000fe20003800000 */
[----:B------:R-:W-:Y:S01]  /*1b20*/  @!P2 IMAD.MOV.U32 R2, RZ, RZ, 0x14000 ;  /* 0x00014000ff02a424 */ /* 0x000fe200078e00ff */
[----:B------:R-:W-:Y:S02]  /*1b30*/  ULOP3.LUT UR4, UR14, 0x1, URZ, 0xc0, !UPT ;  /* 0x000000010e047892 */ /* 0x000fe4000f8ec0ff */
[----:B------:R-:W-:Y:S01]  /*1b40*/  ISETP.LT.U32.AND P0, PT, R10, 0x40, P0 ;  /* 0x000000400a00780c */ /* 0x000fe20000701070 */
[----:B------:R-:W-:Y:S02]  /*1b50*/  UIADD3 UR21, UPT, UPT, UR10, 0x50000, URZ ;  /* 0x000500000a157890 */ /* 0x000fe4000fffe0ff */
[----:B------:R-:W-:Y:S02]  /*1b60*/  ULEA UR5, UR4, UR10, 0xd ;  /* 0x0000000a04057291 */ /* 0x000fe4000f8e68ff */
[----:B------:R-:W-:Y:S01]  /*1b70*/  USHF.L.U32 UR22, UR4, 0x6, URZ ;  /* 0x0000000604167899 */ /* 0x000fe200080006ff */
[----:B------:R-:W-:Y:S01]  /*1b80*/  UMOV UR23, UR7 ;  /* 0x0000000700177c82 */ /* 0x000fe20008000000 */
[----:B------:R-:W-:Y:S01]  /*1b90*/  ULOP3.LUT UR16, UR14, 0x3, URZ, 0xc0, !UPT ;  /* 0x000000030e107892 */ /* 0x000fe2000f8ec0ff */
[----:B------:R-:W-:Y:S01]  /*1ba0*/  UMOV UR27, URZ ;  /* 0x000000ff001b7c82 */ /* 0x000fe20008000000 */
[----:B------:R-:W-:-:S02]  /*1bb0*/  UMOV UR25, UR21 ;  /* 0x0000001500197c82 */ /* 0x000fc40008000000 */
[----:B------:R-:W-:Y:S02]  /*1bc0*/  ULEA UR24, UR16, UR10, 0xe ;  /* 0x0000000a10187291 */ /* 0x000fe4000f8e70ff */
[----:B------:R-:W-:Y:S01]  /*1bd0*/  VOTEU.ANY UP0, P0 ;  /* 0x0000000000ff7886 */ /* 0x000fe20000000100 */
[----:B------:R-:W-:Y:S01]  /*1be0*/  ULEA UR26, UR16, UR15, 0x6 ;  /* 0x0000000f101a7291 */ /* 0x000fe2000f8e30ff */
[----:B------:R2:W-:Y:S01]  /*1bf0*/  @!P2 SYNCS.ARRIVE.TRANS64 RZ, [UR10+0x50000], R2 ;  /* 0x05000002ffffa9a7 */ /* 0x0005e2000800000a */
[----:B------:R-:W-:Y:S02]  /*1c00*/  BAR.SYNC.DEFER_BLOCKING 0x0 ;  /* 0x0000000000007b1d */ /* 0x000fe40000010000 */
[----:B------:R-:W-:-:S04]  /*1c10*/  @UP0 UIADD3 UR20, UPT, UPT, UR5, 0x40000, URZ ;  /* 0x0004000005140890 */ /* 0x000fc8000fffe0ff */
[----:B------:R-:W-:-:S05]  /*1c20*/  VOTEU.ANY UP0, P0 ;  /* 0x0000000000ff7886 */ /* 0x000fca0000000100 */
[----:B------:R2:W-:Y:S01]  /*1c30*/  @UP0 UTMALDG.2D [UR20], [UR8] ;  /* 0x00000014080005b4 */ /* 0x0005e20008008000 */
[----:B------:R-:W-:Y:S01]  /*1c40*/  UISETP.NE.U32.AND UP0, UPT, UR14, URZ, UPT ;  /* 0x000000ff0e00728c */ /* 0x000fe2000bf05070 */
[----:B------:R3:W-:Y:S06]  /*1c50*/  MEMBAR.ALL.CTA ;  /* 0x0000000000007992 */ /* 0x0007ec0000008000 */
[----:B---3--:R-:W3:Y:S02]  /*1c60*/  FENCE.VIEW.ASYNC.S ;  /* 0x00000000000073c6 */ /* 0x008ee40000000000 */
[----:B---3--:R-:W-:Y:S06]  /*1c70*/  BAR.SYNC.DEFER_BLOCKING 0x0 ;  /* 0x0000000000007b1d */ /* 0x008fec0000010000 */
[----:B------:R2:W-:Y:S02]  /*1c80*/  UTMALDG.2D [UR24], [UR34] ;  /* 0x00000018220075b4 */ /* 0x0005e40008008000 */
[----:B------:R-:W-:Y:S06]  /*1c90*/  BAR.SYNC.DEFER_BLOCKING 0x0 ;  /* 0x0000000000007b1d */ /* 0x000fec0000010000 */
[----:B------:R-:W3:Y:S02]  /*1ca0*/  SYNCS.PHASECHK.TRANS64.TRYWAIT P0, [UR10+0x50000], RZ ;  /* 0x050000ffff0075a7 */ /* 0x000ee4000800110a */
[----:B--23--:R-:W-:Y:S05]  /*1cb0*/  @!P0 BRA `(.L_x_60) ;  /* 0x0000001400a08947 */ /* 0x00cfea0003800000 */
.L_x_78:
[----:B------:R-:W-:Y:S05]  /*1cc0*/  BRA.U UP0, `(.L_x_61) ;  /* 0x0000000100cc7547 */ /* 0x000fea000b800000 */
[----:B------:R-:W-:Y:S02]  /*1cd0*/  USHF.R.U32.HI UR18, URZ, 0x4, UR10 ;  /* 0x00000004ff127899 */ /* 0x000fe4000801160a */
[----:B------:R-:W-:Y:S02]  /*1ce0*/  UIADD3 UR16, UPT, UPT, UR10, 0x40000, URZ ;  /* 0x000400000a107890 */ /* 0x000fe4000fffe0ff */
[----:B------:R-:W-:Y:S02]  /*1cf0*/  USGXT.U32 UR18, UR18, 0xe ;  /* 0x0000000e1212789a */ /* 0x000fe40008000000 */
[----:B------:R-:W-:Y:S02]  /*1d00*/  USHF.R.U32.HI UR16, URZ, 0x4, UR16 ;  /* 0x00000004ff107899 */ /* 0x000fe40008011610 */
[----:B------:R-:W-:Y:S02]  /*1d10*/  UIADD3 UR26, UP0, UPT, UR18, 0x4000080, URZ ;  /* 0x04000080121a7890 */ /* 0x000fe4000ff1e0ff */
[----:B------:R-:W-:Y:S01]  /*1d20*/  USGXT.U32 UR16, UR16, 0xe ;  /* 0x0000000e1010789a */ /* 0x000fe20008000000 */
[----:B------:R-:W-:Y:S01]  /*1d30*/  UMOV UR5, URZ ;  /* 0x000000ff00057c82 */ /* 0x000fe20008000000 */
[----:B------:R-:W-:Y:S01]  /*1d40*/  UMOV UR4, URZ ;  /* 0x000000ff00047c82 */ /* 0x000fe20008000000 */
[----:B------:R-:W-:-:S02]  /*1d50*/  UIADD3.X UR27, UPT, UPT, UR5, 0x40004040, URZ, UP0, !UPT ;  /* 0x40004040051b7890 */ /* 0x000fc400087fe4ff */
[----:B------:R-:W-:Y:S02]  /*1d60*/  UIADD3 UR54, UP0, UPT, UR16, 0x2, URZ ;  /* 0x0000000210367890 */ /* 0x000fe4000ff1e0ff */
[----:B------:R-:W-:Y:S02]  /*1d70*/  ULOP3.LUT UR18, UR18, 0x4000000, URZ, 0xfc, !UPT ;  /* 0x0400000012127892 */ /* 0x000fe4000f8efcff */
[----:B------:R-:W-:Y:S02]  /*1d80*/  UIADD3.X UR55, UPT, UPT, UR4, 0x40004040, URZ, UP0, !UPT ;  /* 0x4000404004377890 */ /* 0x000fe400087fe4ff */
[----:B------:R-:W-:Y:S02]  /*1d90*/  UIADD3.64 UR30, UPT, UPT, UR26, 0x80, URZ ;  /* 0x000000801a1e7897 */ /* 0x000fe4000fffe0ff */
[----:B------:R-:W-:Y:S02]  /*1da0*/  UIADD3.64 UR4, UPT, UPT, UR54, 0x2, URZ ;  /* 0x0000000236047897 */ /* 0x000fe4000fffe0ff */
[----:B------:R-:W-:-:S02]  /*1db0*/  UIADD3.64 UR36, UPT, UPT, UR26, 0x100, URZ ;  /* 0x000001001a247897 */ /* 0x000fc4000fffe0ff */
[----:B------:R-:W-:Y:S02]  /*1dc0*/  UIADD3.64 UR32, UPT, UPT, UR54, 0x4, URZ ;  /* 0x0000000436207897 */ /* 0x000fe4000fffe0ff */
[----:B------:R-:W-:Y:S02]  /*1dd0*/  UIADD3.64 UR40, UPT, UPT, UR26, 0x180, URZ ;  /* 0x000001801a287897 */ /* 0x000fe4000fffe0ff */
[----:B------:R-:W-:Y:S02]  /*1de0*/  UIADD3.64 UR38, UPT, UPT, UR54, 0x1fe, URZ ;  /* 0x000001fe36267897 */ /* 0x000fe4000fffe0ff */
[----:B------:R-:W-:Y:S02]  /*1df0*/  UIADD3.64 UR44, UPT, UPT, UR26, 0x200, URZ ;  /* 0x000002001a2c7897 */ /* 0x000fe4000fffe0ff */
[----:B------:R-:W-:Y:S02]  /*1e00*/  UIADD3.64 UR42, UPT, UPT, UR54, 0x200, URZ ;  /* 0x00000200362a7897 */ /* 0x000fe4000fffe0ff */
[----:B------:R-:W-:-:S02]  /*1e10*/  UIADD3.64 UR48, UPT, UPT, UR26, 0x280, URZ ;  /* 0x000002801a307897 */ /* 0x000fc4000fffe0ff */
[----:B------:R-:W-:Y:S01]  /*1e20*/  UIADD3.64 UR46, UPT, UPT, UR54, 0x202, URZ ;  /* 0x00000202362e7897 */ /* 0x000fe2000fffe0ff */
[----:B------:R-:W-:Y:S01]  /*1e30*/  UMOV UR20, 0x0 ;  /* 0x0000000000147882 */ /* 0x000fe20000000000 */
[----:B------:R-:W-:Y:S01]  /*1e40*/  UMOV UR21, 0x4410490 ;  /* 0x0441049000157882 */ /* 0x000fe20000000000 */
[----:B------:R-:W-:Y:S01]  /*1e50*/  UIADD3.64 UR52, UPT, UPT, UR26, 0x300, URZ ;  /* 0x000003001a347897 */ /* 0x000fe2000fffe0ff */
[----:B------:R-:W-:Y:S01]  /*1e60*/  UMOV UR17, 0x40004040 ;  /* 0x4000404000117882 */ /* 0x000fe20000000000 */
[----:B------:R-:W-:Y:S01]  /*1e70*/  UIADD3.64 UR50, UPT, UPT, UR54, 0x204, URZ ;  /* 0x0000020436327897 */ /* 0x000fe2000fffe0ff */
[----:B------:R-:W-:Y:S01]  /*1e80*/  UMOV UR19, 0x40004040 ;  /* 0x4000404000137882 */ /* 0x000fe20000000000 */
[----:B------:R-:W-:Y:S01]  /*1e90*/  UMOV UR22, 0x0 ;  /* 0x0000000000167882 */ /* 0x000fe20000000000 */
[----:B------:R-:W-:Y:S01]  /*1ea0*/  UMOV UR23, 0x4410490 ;  /* 0x0441049000177882 */ /* 0x000fe20000000000 */
[----:B------:R-:W-:Y:S01]  /*1eb0*/  UMOV UR24, 0x0 ;  /* 0x0000000000187882 */ /* 0x000fe20000000000 */
[----:B------:R-:W-:Y:S01]  /*1ec0*/  UMOV UR25, 0x4410490 ;  /* 0x0441049000197882 */ /* 0x000fe20000000000 */
[----:B------:R2:W-:Y:S01]  /*1ed0*/  UTCHMMA gdesc[UR16], gdesc[UR18], tmem[UR11], tmem[UR20], idesc[UR21], !UPT ;  /* 0x00ff1412100075ea */ /* 0x0005e2000f80000b */
[----:B------:R-:W-:Y:S01]  /*1ee0*/  UMOV UR28, 0x0 ;  /* 0x00000000001c7882 */ /* 0x000fe20000000000 */
[----:B------:R-:W-:Y:S01]  /*1ef0*/  UMOV UR29, 0x4410490 ;  /* 0x04410490001d7882 */ /* 0x000fe20000000000 */
[----:B------:R2:W-:Y:S01]  /*1f00*/  UTCHMMA gdesc[UR54], gdesc[UR26], tmem[UR11], tmem[UR22], idesc[UR23], UPT ;  /* 0x00ff161a360075ea */ /* 0x0005e2000b80000b */
        /* <DEDUP_REMOVED lines=12> */
[----:B------:R2:W-:Y:S01]  /*1fd0*/  UTCHMMA gdesc[UR46], gdesc[UR48], tmem[UR11], tmem[UR60], idesc[UR61], UPT ;  /* 0x00ff3c302e0075ea */ /* 0x0005e2000b80000b */
[----:B------:R2:W-:Y:S01]  /*1fe0*/  UTCHMMA gdesc[UR50], gdesc[UR52], tmem[UR11], tmem[UR62], idesc[UR63], UPT ;  /* 0x00ff3e34320075ea */ /* 0x0005e2000b80000b */
[----:B------:R-:W-:Y:S01]  /*1ff0*/  NOP ;  /* 0x0000000000007918 */ /* 0x000fe20000000000 */
.L_x_61:
[----:B------:R-:W-:Y:S01]  /*2000*/  ELECT P0, URZ, PT ;  /* 0x0000000000ff782f */ /* 0x000fe20003800000 */
[----:B--2---:R-:W-:Y:S01]  /*2010*/  UMOV UR4, UR6 ;  /* 0x0000000600047c82 */ /* 0x004fe20008000000 */
[----:B------:R-:W-:Y:S02]  /*2020*/  UMOV UR5, URZ ;  /* 0x000000ff00057c82 */ /* 0x000fe40008000000 */
[----:B------:R-:W-:-:S13]  /*2030*/  ISETP.LT.U32.AND P0, PT, R10, 0x20, P0 ;  /* 0x000000200a00780c */ /* 0x000fda0000701070 */
[----:B------:R-:W-:Y:S01]  /*2040*/  VOTEU.ANY UP0, P0 ;  /* 0x0000000000ff7886 */ /* 0x000fe20000000100 */
[----:B------:R-:W-:Y:S01]  /*2050*/  VOTEU.ANY UP1, P0 ;  /* 0x0000000000ff7886 */ /* 0x000fe20000020100 */
[----:B------:R-:W-:-:S03]  /*2060*/  ISETP.GE.U32.AND P0, PT, R13, 0x81, PT ;  /* 0x000000810d00780c */ /* 0x000fc60003f06070 */
[----:B------:R-:W-:Y:S02]  /*2070*/  @UP0 UMOV UR4, UR4 ;  /* 0x0000000400040c82 */ /* 0x000fe40008000000 */
[----:B------:R2:W-:Y:S01]  /*2080*/  @UP1 UTCBAR [UR4], URZ ;  /* 0x000000ff040013e9 */ /* 0x0005e200080000ff */
[----:B------:R-:W-:Y:S06]  /*2090*/  BAR.SYNC.DEFER_BLOCKING 0x0 ;  /* 0x0000000000007b1d */ /* 0x000fec0000010000 */
[----:B------:R-:W3:Y:S02]  /*20a0*/  SYNCS.PHASECHK.TRANS64.TRYWAIT P3, [UR10+0x50020], RZ ;  /* 0x050020ffff0075a7 */ /* 0x000ee4000806110a */
[----:B--23--:R-:W-:Y:S05]  /*20b0*/  @!P3 BRA `(.L_x_62) ;  /* 0x0000001000acb947 */ /* 0x00cfea0003800000 */
.L_x_79:
[----:B------:R-:W-:Y:S01]  /*20c0*/  IMAD.MOV.U32 R2, RZ, RZ, RZ ;  /* 0x000000ffff027224 */ /* 0x000fe200078e00ff */
[----:B------:R-:W-:Y:S06]  /*20d0*/  @!P0 BRA `(.L_x_59) ;  /* 0x0000000400c88947 */ /* 0x000fec0003800000 */
[----:B------:R-:W2:Y:S01]  /*20e0*/  LDCU UR36, c[0x0][0x3a0] ;  /* 0x00007400ff2477ac */ /* 0x000ea20008000800 */
[----:B------:R-:W-:Y:S01]  /*20f0*/  UMOV UR16, 0x1 ;  /* 0x0000000100107882 */ /* 0x000fe20000000000 */
[----:B------:R-:W-:-:S05]  /*2100*/  UMOV UR31, 0x80 ;  /* 0x00000080001f7882 */ /* 0x000fca0000000000 */
.L_x_66:
[----:B------:R-:W-:Y:S01]  /*2110*/  BAR.SYNC.DEFER_BLOCKING 0x0 ;  /* 0x0000000000007b1d */ /* 0x000fe20000010000 */
[----:B------:R-:W-:Y:S01]  /*2120*/  ULEA UR37, UR16, UR10, 0x3 ;  /* 0x0000000a10257291 */ /* 0x000fe2000f8e18ff */
[----:B------:R-:W-:Y:S01]  /*2130*/  @!P2 IMAD.MOV.U32 R3, RZ, RZ, 0x14000 ;  /* 0x00014000ff03a424 */ /* 0x000fe200078e00ff */
[----:B------:R-:W-:Y:S01]  /*2140*/  ELECT P0, URZ, PT ;  /* 0x0000000000ff782f */ /* 0x000fe20003800000 */
[----:B------:R-:W-:-:S03]  /*2150*/  ULEA UR4, UR16, UR10, 0xe ;  /* 0x0000000a10047291 */ /* 0x000fc6000f8e70ff */
[----:B------:R-:W-:Y:S01]  /*2160*/  ISETP.LT.U32.AND P0, PT, R10, 0x40, P0 ;  /* 0x000000400a00780c */ /* 0x000fe20000701070 */
[----:B------:R-:W-:Y:S02]  /*2170*/  ULOP3.LUT UR19, UR14, 0x1, URZ, 0xc0, !UPT ;  /* 0x000000010e137892 */ /* 0x000fe4000f8ec0ff */
[----:B------:R-:W-:Y:S02]  /*2180*/  UIADD3 UR17, UPT, UPT, UR4, 0x40000, URZ ;  /* 0x0004000004117890 */ /* 0x000fe4000fffe0ff */
[----:B------:R-:W-:Y:S02]  /*2190*/  ULEA UR6, UR19, UR31, 0x6 ;  /* 0x0000001f13067291 */ /* 0x000fe4000f8e30ff */
[----:B------:R-:W-:Y:S02]  /*21a0*/  UIADD3 UR5, UPT, UPT, UR37, 0x50000, URZ ;  /* 0x0005000025057890 */ /* 0x000fe4000fffe0ff */
[----:B------:R-:W-:Y:S02]  /*21b0*/  ULEA UR4, UR19, UR17, 0xd ;  /* 0x0000001113047291 */ /* 0x000fe4000f8e68ff */
[----:B------:R-:W-:-:S02]  /*21c0*/  ULEA UR18, UR16, UR10, 0x10 ;  /* 0x0000000a10127291 */ /* 0x000fc4000f8e80ff */
[----:B------:R-:W-:Y:S01]  /*21d0*/  VOTEU.ANY UP0, P0 ;  /* 0x0000000000ff7886 */ /* 0x000fe20000000100 */
[----:B------:R-:W-:Y:S01]  /*21e0*/  ULOP3.LUT UR30, UR14, 0x3, URZ, 0xc0, !UPT ;  /* 0x000000030e1e7892 */ /* 0x000fe2000f8ec0ff */
[----:B------:R-:W-:Y:S01]  /*21f0*/  UMOV UR29, UR5 ;  /* 0x00000005001d7c82 */ /* 0x000fe20008000000 */
[----:B------:R3:W-:Y:S01]  /*2200*/  @!P2 SYNCS.ARRIVE.TRANS64 RZ, [UR37+0x50000], R3 ;  /* 0x05000003ffffa9a7 */ /* 0x0007e20008000025 */
[----:B------:R-:W-:Y:S01]  /*2210*/  BAR.SYNC.DEFER_BLOCKING 0x0 ;  /* 0x0000000000007b1d */ /* 0x000fe20000010000 */
[----:B------:R-:W-:Y:S02]  /*2220*/  ULEA UR28, UR30, UR18, 0xe ;  /* 0x000000121e1c7291 */ /* 0x000fe4000f8e70ff */
[----:B------:R-:W-:Y:S01]  /*2230*/  ULEA UR30, UR30, UR15, 0x6 ;  /* 0x0000000f1e1e7291 */ /* 0x000fe2000f8e30ff */
[----:B---3--:R-:W-:Y:S02]  /*2240*/  IMAD.U32 R3, R2, -0x80000000, RZ ;  /* 0x8000000002037824 */ /* 0x008fe400078e00ff */
[----:B------:R3:W-:Y:S01]  /*2250*/  @UP0 UTMALDG.2D [UR4], [UR8] ;  /* 0x00000004080005b4 */ /* 0x0007e20008008000 */
[----:B------:R-:W-:Y:S01]  /*2260*/  UISETP.NE.U32.AND UP0, UPT, UR14, URZ, UPT ;  /* 0x000000ff0e00728c */ /* 0x000fe2000bf05070 */
[----:B------:R5:W-:Y:S06]  /*2270*/  MEMBAR.ALL.CTA ;  /* 0x0000000000007992 */ /* 0x000bec0000008000 */
[----:B-----5:R-:W5:Y:S02]  /*2280*/  FENCE.VIEW.ASYNC.S ;  /* 0x00000000000073c6 */ /* 0x020f640000000000 */
[----:B-----5:R-:W-:Y:S06]  /*2290*/  BAR.SYNC.DEFER_BLOCKING 0x0 ;  /* 0x0000000000007b1d */ /* 0x020fec0000010000 */
[----:B------:R3:W-:Y:S02]  /*22a0*/  UTMALDG.2D [UR28], [UR34] ;  /* 0x0000001c220075b4 */ /* 0x0007e40008008000 */
[----:B------:R-:W-:Y:S06]  /*22b0*/  BAR.SYNC.DEFER_BLOCKING 0x0 ;  /* 0x0000000000007b1d */ /* 0x000fec0000010000 */
[----:B------:R-:W5:Y:S02]  /*22c0*/  SYNCS.PHASECHK.TRANS64.TRYWAIT P0, [UR37+0x50000], R3 ;  /* 0x05000003ff0075a7 */ /* 0x000f640008001125 */
[----:B---3-5:R-:W-:Y:S05]  /*22d0*/  @!P0 BRA `(.L_x_63) ;  /* 0x0000001000308947 */ /* 0x028fea0003800000 */
.L_x_80:
[----:B------:R-:W-:Y:S05]  /*22e0*/  BRA.U UP0, `(.L_x_64) ;  /* 0x0000000100f87547 */ /* 0x000fea000b800000 */
[----:B------:R-:W-:Y:S02]  /*22f0*/  USHF.R.U32.HI UR17, URZ, 0x4, UR17 ;  /* 0x00000004ff117899 */ /* 0x000fe40008011611 */
[----:B------:R-:W-:Y:S02]  /*2300*/  USHF.R.U32.HI UR6, URZ, 0x4, UR18 ;  /* 0x00000004ff067899 */ /* 0x000fe40008011612 */
[----:B------:R-:W-:Y:S02]  /*2310*/  USGXT.U32 UR22, UR17, 0xe ;  /* 0x0000000e1116789a */ /* 0x000fe40008000000 */
[----:B------:R-:W-:Y:S02]  /*2320*/  USGXT.U32 UR6, UR6, 0xe ;  /* 0x0000000e0606789a */ /* 0x000fe40008000000 */
[----:B------:R-:W-:Y:S02]  /*2330*/  UIADD3 UR26, UP0, UPT, UR22, 0x2, URZ ;  /* 0x00000002161a7890 */ /* 0x000fe4000ff1e0ff */
[----:B------:R-:W-:Y:S01]  /*2340*/  UIADD3 UR24, UP1, UPT, UR6, 0x4000080, URZ ;  /* 0x0400008006187890 */ /* 0x000fe2000ff3e0ff */
[----:B------:R-:W-:Y:S01]  /*2350*/  UMOV UR4, URZ ;  /* 0x000000ff00047c82 */ /* 0x000fe20008000000 */
[----:B------:R-:W-:Y:S01]  /*2360*/  UMOV UR5, URZ ;  /* 0x000000ff00057c82 */ /* 0x000fe20008000000 */
[----:B------:R-:W-:-:S02]  /*2370*/  UIADD3.X UR27, UPT, UPT, UR4, 0x40004040, URZ, UP0, !UPT ;  /* 0x40004040041b7890 */ /* 0x000fc400087fe4ff */
[----:B------:R-:W-:Y:S02]  /*2380*/  UIADD3 UR50, UP3, UPT, UR26, 0x2, URZ ;  /* 0x000000021a327890 */ /* 0x000fe4000ff7e0ff */
[----:B------:R-:W-:Y:S02]  /*2390*/  UIADD3.X UR25, UPT, UPT, UR5, 0x40004040, URZ, UP1, !UPT ;  /* 0x4000404005197890 */ /* 0x000fe40008ffe4ff */
[----:B------:R-:W-:Y:S02]  /*23a0*/  UIADD3 UR52, UP2, UPT, UR24, 0x80, URZ ;  /* 0x0000008018347890 */ /* 0x000fe4000ff5e0ff */
[----:B------:R-:W-:Y:S02]  /*23b0*/  UIADD3 UR54, UP6, UPT, UR26, 0x4, URZ ;  /* 0x000000041a367890 */ /* 0x000fe4000ffde0ff */
[----:B------:R-:W-:Y:S02]  /*23c0*/  UIADD3 UR56, UP5, UPT, UR24, 0x100, URZ ;  /* 0x0000010018387890 */ /* 0x000fe4000ffbe0ff */
[----:B------:R-:W-:-:S02]  /*23d0*/  UIADD3 UR58, UP1, UPT, UR26, 0x1fe, URZ ;  /* 0x000001fe1a3a7890 */ /* 0x000fc4000ff3e0ff */
[----:B------:R-:W-:Y:S02]  /*23e0*/  ULOP3.LUT UR4, UR6, 0x4000000, URZ, 0xfc, !UPT ;  /* 0x0400000006047892 */ /* 0x000fe4000f8efcff */
[----:B------:R-:W-:Y:S02]  /*23f0*/  UIADD3 UR60, UP0, UPT, UR24, 0x180, URZ ;  /* 0x00000180183c7890 */ /* 0x000fe4000ff1e0ff */
[----:B------:R-:W-:Y:S02]  /*2400*/  UIADD3.X UR51, UPT, UPT, UR27, URZ, URZ, UP3, !UPT ;  /* 0x000000ff1b337290 */ /* 0x000fe40009ffe4ff */
[----:B------:R-:W-:Y:S02]  /*2410*/  UIADD3 UR62, UP4, UPT, UR26, 0x200, URZ ;  /* 0x000002001a3e7890 */ /* 0x000fe4000ff9e0ff */
[----:B------:R-:W-:Y:S02]  /*2420*/  UIADD3 UR64, UP3, UPT, UR24, 0x200, URZ ;  /* 0x0000020018407890 */ /* 0x000fe4000ff7e0ff */
[----:B------:R-:W-:-:S02]  /*2430*/  UIADD3.X UR53, UPT, UPT, UR25, URZ, URZ, UP2, !UPT ;  /* 0x000000ff19357290 */ /* 0x000fc400097fe4ff */
[----:B------:R-:W-:Y:S02]  /*2440*/  UIADD3.X UR55, UPT, UPT, UR27, URZ, URZ, UP6, !UPT ;  /* 0x000000ff1b377290 */ /* 0x000fe4000b7fe4ff */
[----:B------:R-:W-:Y:S02]  /*2450*/  UIADD3 UR66, UP2, UPT, UR26, 0x202, URZ ;  /* 0x000002021a427890 */ /* 0x000fe4000ff5e0ff */
[----:B------:R-:W-:Y:S02]  /*2460*/  UIADD3 UR68, UP6, UPT, UR24, 0x280, URZ ;  /* 0x0000028018447890 */ /* 0x000fe4000ffde0ff */
[----:B------:R-:W-:Y:S02]  /*2470*/  UIADD3.X UR57, UPT, UPT, UR25, URZ, URZ, UP5, !UPT ;  /* 0x000000ff19397290 */ /* 0x000fe4000affe4ff */
[----:B------:R-:W-:Y:S02]  /*2480*/  UIADD3.X UR59, UPT, UPT, UR27, URZ, URZ, UP1, !UPT ;  /* 0x000000ff1b3b7290 */ /* 0x000fe40008ffe4ff */
[----:B------:R-:W-:-:S02]  /*2490*/  UIADD3 UR28, UP5, UPT, UR26, 0x204, URZ ;  /* 0x000002041a1c7890 */ /* 0x000fc4000ffbe0ff */
[----:B------:R-:W-:Y:S02]  /*24a0*/  UIADD3 UR32, UP1, UPT, UR24, 0x300, URZ ;  /* 0x0000030018207890 */ /* 0x000fe4000ff3e0ff */
[----:B------:R-:W-:Y:S02]  /*24b0*/  UIADD3.X UR61, UPT, UPT, UR25, URZ, URZ, UP0, !UPT ;  /* 0x000000ff193d7290 */ /* 0x000fe400087fe4ff */
[----:B------:R-:W-:Y:S02]  /*24c0*/  UIADD3.X UR63, UPT, UPT, UR27, URZ, URZ, UP4, !UPT ;  /* 0x000000ff1b3f7290 */ /* 0x000fe4000a7fe4ff */
[----:B------:R-:W-:Y:S02]  /*24d0*/  UIADD3.X UR65, UPT, UPT, UR25, URZ, URZ, UP3, !UPT ;  /* 0x000000ff19417290 */ /* 0x000fe40009ffe4ff */
[----:B------:R-:W-:Y:S02]  /*24e0*/  UIADD3.X UR67, UPT, UPT, UR27, URZ, URZ, UP2, !UPT ;  /* 0x000000ff1b437290 */ /* 0x000fe400097fe4ff */
[----:B------:R-:W-:Y:S01]  /*24f0*/  UIADD3.X UR69, UPT, UPT, UR25, URZ, URZ, UP6, !UPT ;  /* 0x000000ff19457290 */ /* 0x000fe2000b7fe4ff */
[----:B------:R-:W-:Y:S01]  /*2500*/  UMOV UR20, 0x0 ;  /* 0x0000000000147882 */ /* 0x000fe20000000000 */
[----:B------:R-:W-:Y:S01]  /*2510*/  UMOV UR21, 0x4410490 ;  /* 0x0441049000157882 */ /* 0x000fe20000000000 */
[----:B------:R-:W-:Y:S01]  /*2520*/  UMOV UR23, 0x40004040 ;  /* 0x4000404000177882 */ /* 0x000fe20000000000 */
[----:B------:R-:W-:Y:S01]  /*2530*/  UMOV UR5, 0x40004040 ;  /* 0x4000404000057882 */ /* 0x000fe20000000000 */
[----:B------:R-:W-:Y:S01]  /*2540*/  UIADD3.X UR29, UPT, UPT, UR27, URZ, URZ, UP5, !UPT ;  /* 0x000000ff1b1d7290 */ /* 0x000fe2000affe4ff */
[----:B------:R3:W-:Y:S01]  /*2550*/  UTCHMMA gdesc[UR22], gdesc[UR4], tmem[UR11], tmem[UR20], idesc[UR21], UPT ;  /* 0x00ff1404160075ea */ /* 0x0007e2000b80000b */
[----:B------:R-:W-:Y:S01]  /*2560*/  UIADD3.X UR33, UPT, UPT, UR25, URZ, URZ, UP1, !UPT ;  /* 0x000000ff19217290 */ /* 0x000fe20008ffe4ff */
[----:B------:R-:W-:Y:S01]  /*2570*/  UMOV UR18, 0x0 ;  /* 0x0000000000127882 */ /* 0x000fe20000000000 */
[----:B------:R-:W-:Y:S01]  /*2580*/  UMOV UR19, 0x4410490 ;  /* 0x0441049000137882 */ /* 0x000fe20000000000 */
[----:B------:R-:W-:Y:S01]  /*2590*/  UMOV UR44, 0x0 ;  /* 0x00000000002c7882 */ /* 0x000fe20000000000 */
[----:B------:R-:W-:Y:S01]  /*25a0*/  UMOV UR45, 0x4410490 ;  /* 0x04410490002d7882 */ /* 0x000fe20000000000 */
        /* <DEDUP_REMOVED lines=18> */
.L_x_64:
[----:B------:R-:W-:Y:S01]  /*26d0*/  ELECT P0, URZ, PT ;  /* 0x0000000000ff782f */ /* 0x000fe20003800000 */
[----:B---3--:R-:W-:-:S03]  /*26e0*/  UIADD3 UR4, UPT, UPT, UR37, 0x50020, URZ ;  /* 0x0005002025047890 */ /* 0x008fc6000fffe0ff */
[----:B------:R-:W-:Y:S01]  /*26f0*/  ISETP.LT.U32.AND P0, PT, R10, 0x20, P0 ;  /* 0x000000200a00780c */ /* 0x000fe20000701070 */
[----:B------:R-:W-:-:S12]  /*2700*/  UMOV UR5, URZ ;  /* 0x000000ff00057c82 */ /* 0x000fd80008000000 */
[----:B------:R-:W-:Y:S01]  /*2710*/  VOTEU.ANY UP0, P0 ;  /* 0x0000000000ff7886 */ /* 0x000fe20000000100 */
[----:B------:R-:W-:-:S04]  /*2720*/  VOTEU.ANY UP1, P0 ;  /* 0x0000000000ff7886 */ /* 0x000fc80000020100 */
[----:B------:R-:W-:Y:S02]  /*2730*/  @UP0 UMOV UR4, UR4 ;  /* 0x0000000400040c82 */ /* 0x000fe40008000000 */
[----:B------:R3:W-:Y:S01]  /*2740*/  @UP1 UTCBAR [UR4], URZ ;  /* 0x000000ff040013e9 */ /* 0x0007e200080000ff */
[----:B------:R-:W-:Y:S06]  /*2750*/  BAR.SYNC.DEFER_BLOCKING 0x0 ;  /* 0x0000000000007b1d */ /* 0x000fec0000010000 */
[----:B------:R-:W5:Y:S02]  /*2760*/  SYNCS.PHASECHK.TRANS64.TRYWAIT P0, [UR37+0x50020], R3 ;  /* 0x05002003ff0075a7 */ /* 0x000f640008001125 */
[----:B---3-5:R-:W-:Y:S05]  /*2770*/  @!P0 BRA `(.L_x_65) ;  /* 0x0000000c00148947 */ /* 0x028fea0003800000 */
.L_x_81:
[----:B------:R-:W-:Y:S02]  /*2780*/  UIADD3 UR16, UPT, UPT, UR16, 0x1, URZ ;  /* 0x0000000110107890 */ /* 0x000fe4000fffe0ff */
[----:B------:R-:W-:Y:S02]  /*2790*/  UIADD3 UR31, UPT, UPT, UR31, 0x80, URZ ;  /* 0x000000801f1f7890 */ /* 0x000fe4000fffe0ff */
[----:B------:R-:W-:-:S04]  /*27a0*/  UISETP.NE.U32.AND UP0, UPT, UR16, 0x4, UPT ;  /* 0x000000041000788c */ /* 0x000fc8000bf05070 */
[----:B------:R-:W-:Y:S02]  /*27b0*/  USEL UR16, UR16, URZ, UP0 ;  /* 0x000000ff10107287 */ /* 0x000fe40008000000 */
[----:B------:R-:W-:Y:S02]  /*27c0*/  USEL UR4, URZ, 0x1, UP0 ;  /* 0x00000001ff047887 */ /* 0x000fe40008000000 */
[----:B--2---:R-:W-:-:S04]  /*27d0*/  UISETP.GE.AND UP0, UPT, UR31, UR36, UPT ;  /* 0x000000241f00728c */ /* 0x004fc8000bf06270 */
[----:B------:R-:W-:-:S05]  /*27e0*/  LOP3.LUT R2, R2, UR4, RZ, 0x3c, !PT ;  /* 0x0000000402027c12 */ /* 0x000fca000f8e3cff */
[----:B------:R-:W-:Y:S05]  /*27f0*/  BRA.U !UP0, `(.L_x_66) ;  /* 0xfffffff908447547 */ /* 0x000fea000b83ffff */
.L_x_59:
[----:B---3-5:R-:W-:Y:S06]  /*2800*/  BAR.SYNC.DEFER_BLOCKING 0x0 ;  /* 0x0000000000007b1d */ /* 0x028fec0000010000 */
[----:B------:R-:W-:Y:S04]  /*2810*/  BSSY.RECONVERGENT B4, `(.L_x_67) ;  /* 0x0000004000047945 */ /* 0x000fe80003800200 */
[----:B------:R-:W-:Y:S05]  /*2820*/  @P2 BRA `(.L_x_68) ;  /* 0x0000000000082947 */ /* 0x000fea0003800000 */
[----:B------:R-:W2:Y:S02]  /*2830*/  SYNCS.CCTL.IV [UR10+0x50000] ;  /* 0x05000000ff0079b1 */ /* 0x000ea4000800000a */
[----:B--2---:R-:W2:Y:S02]  /*2840*/  SYNCS.CCTL.IV [UR10+0x50020] ;  /* 0x05002000ff0079b1 */ /* 0x004ea4000800000a */
.L_x_68:
[----:B------:R-:W-:Y:S05]  /*2850*/  BSYNC.RECONVERGENT B4 ;  /* 0x0000000000047941 */ /* 0x000fea0003800200 */
.L_x_67:
[----:B--2---:R-:W-:Y:S06]  /*2860*/  BAR.SYNC.DEFER_BLOCKING 0x0 ;  /* 0x0000000000007b1d */ /* 0x004fec0000010000 */
[----:B------:R-:W-:Y:S04]  /*2870*/  BSSY.RECONVERGENT B4, `(.L_x_69) ;  /* 0x0000004000047945 */ /* 0x000fe80003800200 */
[----:B------:R-:W-:Y:S05]  /*2880*/  @P2 BRA `(.L_x_70) ;  /* 0x0000000000082947 */ /* 0x000fea0003800000 */
[----:B------:R-:W2:Y:S02]  /*2890*/  SYNCS.CCTL.IV [UR10+0x50008] ;  /* 0x05000800ff0079b1 */ /* 0x000ea4000800000a */
[----:B--2---:R-:W2:Y:S02]  /*28a0*/  SYNCS.CCTL.IV [UR10+0x50028] ;  /* 0x05002800ff0079b1 */ /* 0x004ea4000800000a */
.L_x_70:
[----:B------:R-:W-:Y:S05]  /*28b0*/  BSYNC.RECONVERGENT B4 ;  /* 0x0000000000047941 */ /* 0x000fea0003800200 */
.L_x_69:
[----:B--2---:R-:W-:Y:S06]  /*28c0*/  BAR.SYNC.DEFER_BLOCKING 0x0 ;  /* 0x0000000000007b1d */ /* 0x004fec0000010000 */
[----:B------:R-:W-:Y:S04]  /*28d0*/  BSSY.RECONVERGENT B4, `(.L_x_71) ;  /* 0x0000004000047945 */ /* 0x000fe80003800200 */
[----:B------:R-:W-:Y:S05]  /*28e0*/  @P2 BRA `(.L_x_72) ;  /* 0x0000000000082947 */ /* 0x000fea0003800000 */
[----:B------:R-:W2:Y:S02]  /*28f0*/  SYNCS.CCTL.IV [UR10+0x50010] ;  /* 0x05001000ff0079b1 */ /* 0x000ea4000800000a */
[----:B--2---:R-:W2:Y:S02]  /*2900*/  SYNCS.CCTL.IV [UR10+0x50030] ;  /* 0x05003000ff0079b1 */ /* 0x004ea4000800000a */
.L_x_72:
[----:B------:R-:W-:Y:S05]  /*2910*/  BSYNC.RECONVERGENT B4 ;  /* 0x0000000000047941 */ /* 0x000fea0003800200 */
.L_x_71:
[----:B--2---:R-:W-:Y:S06]  /*2920*/  BAR.SYNC.DEFER_BLOCKING 0x0 ;  /* 0x0000000000007b1d */ /* 0x004fec0000010000 */
[----:B------:R-:W-:Y:S04]  /*2930*/  BSSY.RECONVERGENT B4, `(.L_x_73) ;  /* 0x0000004000047945 */ /* 0x000fe80003800200 */
[----:B------:R-:W-:Y:S05]  /*2940*/  @P2 BRA `(.L_x_74) ;  /* 0x0000000000082947 */ /* 0x000fea0003800000 */
[----:B------:R-:W2:Y:S02]  /*2950*/  SYNCS.CCTL.IV [UR10+0x50018] ;  /* 0x05001800ff0079b1 */ /* 0x000ea4000800000a */
[----:B--2---:R-:W2:Y:S02]  /*2960*/  SYNCS.CCTL.IV [UR10+0x50038] ;  /* 0x05003800ff0079b1 */ /* 0x004ea4000800000a */
.L_x_74:
[----:B------:R-:W-:Y:S05]  /*2970*/  BSYNC.RECONVERGENT B4 ;  /* 0x0000000000047941 */ /* 0x000fea0003800200 */
.L_x_73:
[----:B------:R-:W-:Y:S01]  /*2980*/  ULOP3.LUT UR14, UR14, 0x3, URZ, 0xc0, !UPT ;  /* 0x000000030e0e7892 */ /* 0x000fe2000f8ec0ff */
[C---:B------:R-:W-:Y:S01]  /*2990*/  IMAD.SHL.U32 R2, R0.reuse, 0x10, RZ ;  /* 0x0000001000027824 */ /* 0x040fe200078e00ff */
[----:B------:R-:W-:Y:S01]  /*29a0*/  UMOV UR6, UR7 ;  /* 0x0000000700067c82 */ /* 0x000fe20008000000 */
[C---:B------:R-:W-:Y:S01]  /*29b0*/  IMAD.SHL.U32 R132, R0.reuse, 0x40, RZ ;  /* 0x0000004000847824 */ /* 0x040fe200078e00ff */
[----:B------:R-:W-:Y:S01]  /*29c0*/  ULEA UR4, UR14, UR11, 0x15 ;  /* 0x0000000b0e047291 */ /* 0x000fe2000f8ea8ff */
[----:B------:R-:W-:Y:S01]  /*29d0*/  IMAD.SHL.U32 R3, R0, 0x80, RZ ;  /* 0x0000008000037824 */ /* 0x000fe200078e00ff */
[----:B------:R-:W-:Y:S01]  /*29e0*/  LOP3.LUT R2, R2, 0x70, RZ, 0xc0, !PT ;  /* 0x0000007002027812 */ /* 0x000fe200078ec0ff */
[----:B------:R-:W-:Y:S01]  /*29f0*/  IMAD.SHL.U32 R0, R0, 0x400, RZ ;  /* 0x0000040000007824 */ /* 0x000fe200078e00ff */
[----:B------:R-:W-:Y:S01]  /*2a00*/  LOP3.LUT R133, R132, 0x1800, RZ, 0xc0, !PT ;  /* 0x0000180084857812 */ /* 0x000fe200078ec0ff */
[----:B------:R-:W-:Y:S01]  /*2a10*/  ULEA UR5, UR14, UR15, 0x6 ;  /* 0x0000000f0e057291 */ /* 0x000fe2000f8e30ff */
[----:B------:R-:W-:-:S02]  /*2a20*/  LOP3.LUT R2, R2, 0x780, R3, 0xf8, !PT ;  /* 0x0000078002027812 */ /* 0x000fc400078ef803 */
[----:B------:R-:W-:Y:S02]  /*2a30*/  ELECT P0, URZ, PT ;  /* 0x0000000000ff782f */ /* 0x000fe40003800000 */
[----:B------:R-:W-:Y:S01]  /*2a40*/  LOP3.LUT R133, R133, 0x4000, R0, 0xf8, !PT ;  /* 0x0000400085857812 */ /* 0x000fe200078ef800 */
[----:B----4-:R-:W-:Y:S01]  /*2a50*/  LDTM.16dp32bit_t0_t15.x128 R4, tmem[UR4] ;  /* 0x00000004000479ee */ /* 0x010fe20008b80000 */
[----:B------:R-:W3:Y:S01]  /*2a60*/  LDTM.16dp32bit_t16_t31.x128 R4, tmem[UR4+0x80] ;  /* 0x00008004000479ee */ /* 0x000ee20008ba0000 */
[----:B------:R-:W-:Y:S01]  /*2a70*/  NOP ;  /* 0x0000000000007918 */ /* 0x000fe20000000000 */
[----:B------:R-:W-:Y:S01]  /*2a80*/  ULEA UR4, UR14, UR10, 0xd ;  /* 0x0000000a0e047291 */ /* 0x000fe2000f8e68ff */
[----:B------:R-:W-:-:S04]  /*2a90*/  LOP3.LUT R0, R133, R2, RZ, 0xfc, !PT ;  /* 0x0000000285007212 */ /* 0x000fc800078efcff */
[C---:B------:R-:W-:Y:S02]  /*2aa0*/  LOP3.LUT R2, R0.reuse, 0x10, RZ, 0x3c, !PT ;  /* 0x0000001000027812 */ /* 0x040fe400078e3cff */
[----:B------:R-:W-:Y:S02]  /*2ab0*/  LOP3.LUT R3, R0, 0x20, RZ, 0x3c, !PT ;  /* 0x0000002000037812 */ /* 0x000fe400078e3cff */
[----:B---3--:R-:W-:Y:S02]  /*2ac0*/  F2FP.BF16.F32.PACK_AB R4, R5, R4 ;  /* 0x000000040504723e */ /* 0x008fe400000010ff */
[----:B------:R-:W-:Y:S02]  /*2ad0*/  F2FP.BF16.F32.PACK_AB R68, R69, R68 ;  /* 0x000000444544723e */ /* 0x000fe400000010ff */
[----:B------:R-:W-:Y:S02]  /*2ae0*/  F2FP.BF16.F32.PACK_AB R5, R7, R6 ;  /* 0x000000060705723e */ /* 0x000fe400000010ff */
[----:B------:R-:W-:-:S02]  /*2af0*/  F2FP.BF16.F32.PACK_AB R12, R13, R12 ;  /* 0x0000000c0d0c723e */ /* 0x000fc400000010ff */
[----:B------:R-:W-:Y:S02]  /*2b00*/  F2FP.BF16.F32.PACK_AB R69, R71, R70 ;  /* 0x000000464745723e */ /* 0x000fe400000010ff */
[----:B------:R-:W-:Y:S02]  /*2b10*/  F2FP.BF16.F32.PACK_AB R76, R77, R76 ;  /* 0x0000004c4d4c723e */ /* 0x000fe400000010ff */
[----:B------:R-:W-:Y:S02]  /*2b20*/  F2FP.BF16.F32.PACK_AB R6, R9, R8 ;  /* 0x000000080906723e */ /* 0x000fe400000010ff */
[----:B------:R-:W-:Y:S02]  /*2b30*/  F2FP.BF16.F32.PACK_AB R7, R11, R10 ;  /* 0x0000000a0b07723e */ /* 0x000fe400000010ff */
[----:B------:R-:W-:Y:S02]  /*2b40*/  F2FP.BF16.F32.PACK_AB R13, R15, R14 ;  /* 0x0000000e0f0d723e */ /* 0x000fe400000010ff */
[----:B------:R-:W-:Y:S01]  /*2b50*/  F2FP.BF16.F32.PACK_AB R70, R73, R72 ;  /* 0x000000484946723e */ /* 0x000fe200000010ff */
[----:B--2---:R-:W-:Y:S01]  /*2b60*/  STS.128 [R0+UR10], R4 ;  /* 0x0000000400007988 */ /* 0x004fe20008000c0a */
[----:B------:R-:W-:-:S02]  /*2b70*/  F2FP.BF16.F32.PACK_AB R71, R75, R74 ;  /* 0x0000004a4b47723e */ /* 0x000fc400000010ff */
[----:B------:R-:W-:Y:S02]  /*2b80*/  F2FP.BF16.F32.PACK_AB R77, R79, R78 ;  /* 0x0000004e4f4d723e */ /* 0x000fe400000010ff */
[----:B------:R-:W-:Y:S01]  /*2b90*/  F2FP.BF16.F32.PACK_AB R14, R17, R16 ;  /* 0x00000010110e723e */ /* 0x000fe200000010ff */
[----:B------:R-:W-:Y:S01]  /*2ba0*/  STS.128 [R0+UR10+0x2000], R68 ;  /* 0x0020004400007988 */ /* 0x000fe20008000c0a */
[----:B------:R-:W-:Y:S02]  /*2bb0*/  F2FP.BF16.F32.PACK_AB R15, R19, R18 ;  /* 0x00000012130f723e */ /* 0x000fe400000010ff */
[----:B------:R-:W-:Y:S02]  /*2bc0*/  F2FP.BF16.F32.PACK_AB R20, R21, R20 ;  /* 0x000000141514723e */ /* 0x000fe400000010ff */
[----:B------:R-:W-:Y:S01]  /*2bd0*/  F2FP.BF16.F32.PACK_AB R78, R81, R80 ;  /* 0x00000050514e723e */ /* 0x000fe200000010ff */
[----:B------:R-:W-:Y:S01]  /*2be0*/  STS.128 [R2+UR10], R12 ;  /* 0x0000000c02007988 */ /* 0x000fe20008000c0a */
[----:B------:R-:W-:-:S02]  /*2bf0*/  F2FP.BF16.F32.PACK_AB R79, R83, R82 ;  /* 0x00000052534f723e */ /* 0x000fc400000010ff */
[----:B------:R-:W-:Y:S02]  /*2c00*/  F2FP.BF16.F32.PACK_AB R84, R85, R84 ;  /* 0x000000545554723e */ /* 0x000fe400000010ff */
[----:B------:R-:W-:Y:S01]  /*2c10*/  F2FP.BF16.F32.PACK_AB R21, R23, R22 ;  /* 0x000000161715723e */ /* 0x000fe200000010ff */
[----:B------:R2:W-:Y:S01]  /*2c20*/  STS.128 [R2+UR10+0x2000], R76 ;  /* 0x0020004c02007988 */ /* 0x0005e20008000c0a */
[----:B------:R-:W-:Y:S02]  /*2c30*/  F2FP.BF16.F32.PACK_AB R28, R29, R28 ;  /* 0x0000001c1d1c723e */ /* 0x000fe400000010ff */
[----:B------:R-:W-:Y:S02]  /*2c40*/  F2FP.BF16.F32.PACK_AB R85, R87, R86 ;  /* 0x000000565755723e */ /* 0x000fe400000010ff */
[----:B------:R-:W-:Y:S02]  /*2c50*/  F2FP.BF16.F32.PACK_AB R92, R93, R92 ;  /* 0x0000005c5d5c723e */ /* 0x000fe400000010ff */
[----:B------:R-:W-:-:S02]  /*2c60*/  F2FP.BF16.F32.PACK_AB R22, R25, R24 ;  /* 0x000000181916723e */ /* 0x000fc400000010ff */
[----:B------:R-:W-:Y:S02]  /*2c70*/  F2FP.BF16.F32.PACK_AB R23, R27, R26 ;  /* 0x0000001a1b17723e */ /* 0x000fe400000010ff */
[----:B------:R-:W-:Y:S02]  /*2c80*/  F2FP.BF16.F32.PACK_AB R29, R31, R30 ;  /* 0x0000001e1f1d723e */ /* 0x000fe400000010ff */
[----:B------:R-:W-:Y:S01]  /*2c90*/  F2FP.BF16.F32.PACK_AB R36, R37, R36 ;  /* 0x000000242524723e */ /* 0x000fe200000010ff */
[----:B------:R3:W-:Y:S01]  /*2ca0*/  STS.128 [R3+UR10], R20 ;  /* 0x0000001403007988 */ /* 0x0007e20008000c0a */
[----:B------:R-:W-:Y:S02]  /*2cb0*/  F2FP.BF16.F32.PACK_AB R86, R89, R88 ;  /* 0x000000585956723e */ /* 0x000fe400000010ff */
[----:B------:R-:W-:Y:S02]  /*2cc0*/  F2FP.BF16.F32.PACK_AB R87, R91, R90 ;  /* 0x0000005a5b57723e */ /* 0x000fe400000010ff */
[----:B------:R-:W-:-:S02]  /*2cd0*/  F2FP.BF16.F32.PACK_AB R93, R95, R94 ;  /* 0x0000005e5f5d723e */ /* 0x000fc400000010ff */
[----:B------:R-:W-:Y:S01]  /*2ce0*/  F2FP.BF16.F32.PACK_AB R100, R101, R100 ;  /* 0x000000646564723e */ /* 0x000fe200000010ff */
[----:B------:R3:W-:Y:S01]  /*2cf0*/  STS.128 [R3+UR10+0x2000], R84 ;  /* 0x0020005403007988 */ /* 0x0007e20008000c0a */
[----:B------:R-:W-:Y:S02]  /*2d00*/  F2FP.BF16.F32.PACK_AB R30, R33, R32 ;  /* 0x00000020211e723e */ /* 0x000fe400000010ff */
[----:B------:R-:W-:Y:S02]  /*2d10*/  F2FP.BF16.F32.PACK_AB R31, R35, R34 ;  /* 0x00000022231f723e */ /* 0x000fe400000010ff */
[----:B------:R-:W-:Y:S02]  /*2d20*/  F2FP.BF16.F32.PACK_AB R37, R39, R38 ;  /* 0x000000262725723e */ /* 0x000fe400000010ff */
[----:B------:R-:W-:Y:S02]  /*2d30*/  F2FP.BF16.F32.PACK_AB R44, R45, R44 ;  /* 0x0000002c2d2c723e */ /* 0x000fe400000010ff */
[----:B------:R-:W-:-:S02]  /*2d40*/  F2FP.BF16.F32.PACK_AB R94, R97, R96 ;  /* 0x00000060615e723e */ /* 0x000fc400000010ff */
[----:B------:R-:W-:Y:S02]  /*2d50*/  F2FP.BF16.F32.PACK_AB R95, R99, R98 ;  /* 0x00000062635f723e */ /* 0x000fe400000010ff */
[----:B------:R-:W-:Y:S02]  /*2d60*/  F2FP.BF16.F32.PACK_AB R101, R103, R102 ;  /* 0x000000666765723e */ /* 0x000fe400000010ff */
[----:B------:R-:W-:Y:S02]  /*2d70*/  F2FP.BF16.F32.PACK_AB R108, R109, R108 ;  /* 0x0000006c6d6c723e */ /* 0x000fe400000010ff */
[----:B------:R-:W-:Y:S02]  /*2d80*/  LOP3.LUT R8, R0, 0x30, RZ, 0x3c, !PT ;  /* 0x0000003000087812 */ /* 0x000fe400078e3cff */
[----:B------:R-:W-:Y:S02]  /*2d90*/  F2FP.BF16.F32.PACK_AB R38, R41, R40 ;  /* 0x000000282926723e */ /* 0x000fe400000010ff */
[----:B------:R-:W-:Y:S01]  /*2da0*/  F2FP.BF16.F32.PACK_AB R39, R43, R42 ;  /* 0x0000002a2b27723e */ /* 0x000fe200000010ff */
[----:B------:R3:W-:Y:S01]  /*2db0*/  STS.128 [R8+UR10], R28 ;  /* 0x0000001c08007988 */ /* 0x0007e20008000c0a */
[----:B------:R-:W-:-:S02]  /*2dc0*/  F2FP.BF16.F32.PACK_AB R45, R47, R46 ;  /* 0x0000002e2f2d723e */ /* 0x000fc400000010ff */
[----:B------:R-:W-:Y:S01]  /*2dd0*/  F2FP.BF16.F32.PACK_AB R52, R53, R52 ;  /* 0x000000343534723e */ /* 0x000fe200000010ff */
[----:B------:R3:W-:Y:S01]  /*2de0*/  STS.128 [R8+UR10+0x2000], R92 ;  /* 0x0020005c08007988 */ /* 0x0007e20008000c0a */
[----:B------:R-:W-:Y:S02]  /*2df0*/  F2FP.BF16.F32.PACK_AB R102, R105, R104 ;  /* 0x000000686966723e */ /* 0x000fe400000010ff */
[----:B------:R-:W-:Y:S02]  /*2e00*/  F2FP.BF16.F32.PACK_AB R103, R107, R106 ;  /* 0x0000006a6b67723e */ /* 0x000fe400000010ff */
[----:B------:R-:W-:Y:S02]  /*2e10*/  F2FP.BF16.F32.PACK_AB R109, R111, R110 ;  /* 0x0000006e6f6d723e */ /* 0x000fe400000010ff */
[----:B------:R-:W-:Y:S02]  /*2e20*/  F2FP.BF16.F32.PACK_AB R116, R117, R116 ;  /* 0x000000747574723e */ /* 0x000fe400000010ff */
[----:B------:R-:W-:-:S02]  /*2e30*/  LOP3.LUT R9, R0, 0x40, RZ, 0x3c, !PT ;  /* 0x0000004000097812 */ /* 0x000fc400078e3cff */
[----:B------:R-:W-:Y:S02]  /*2e40*/  F2FP.BF16.F32.PACK_AB R46, R49, R48 ;  /* 0x00000030312e723e */ /* 0x000fe400000010ff */
[----:B------:R-:W-:Y:S01]  /*2e50*/  F2FP.BF16.F32.PACK_AB R47, R51, R50 ;  /* 0x00000032332f723e */ /* 0x000fe200000010ff */
[----:B------:R3:W-:Y:S01]  /*2e60*/  STS.128 [R9+UR10], R36 ;  /* 0x0000002409007988 */ /* 0x0007e20008000c0a */
[----:B------:R-:W-:Y:S02]  /*2e70*/  F2FP.BF16.F32.PACK_AB R53, R55, R54 ;  /* 0x000000363735723e */ /* 0x000fe400000010ff */
[----:B------:R-:W-:Y:S01]  /*2e80*/  F2FP.BF16.F32.PACK_AB R60, R61, R60 ;  /* 0x0000003c3d3c723e */ /* 0x000fe200000010ff */
[----:B------:R3:W-:Y:S01]  /*2e90*/  STS.128 [R9+UR10+0x2000], R100 ;  /* 0x0020006409007988 */ /* 0x0007e20008000c0a */
[----:B------:R-:W-:Y:S02]  /*2ea0*/  F2FP.BF16.F32.PACK_AB R110, R113, R112 ;  /* 0x00000070716e723e */ /* 0x000fe400000010ff */
[----:B------:R-:W-:-:S02]  /*2eb0*/  F2FP.BF16.F32.PACK_AB R111, R115, R114 ;  /* 0x00000072736f723e */ /* 0x000fc400000010ff */
        /* <DEDUP_REMOVED lines=11> */
[----:B--2---:R-:W-:Y:S02]  /*2f70*/  LOP3.LUT R2, R0, 0x60, RZ, 0x3c, !PT ;  /* 0x0000006000027812 */ /* 0x004fe400078e3cff */
[----:B------:R-:W-:Y:S02]  /*2f80*/  F2FP.BF16.F32.PACK_AB R62, R65, R64 ;  /* 0x00000040413e723e */ /* 0x000fe400000010ff */
[----:B------:R-:W-:Y:S01]  /*2f90*/  F2FP.BF16.F32.PACK_AB R63, R67, R66 ;  /* 0x00000042433f723e */ /* 0x000fe200000010ff */
[----:B------:R3:W-:Y:S01]  /*2fa0*/  STS.128 [R2+UR10], R52 ;  /* 0x0000003402007988 */ /* 0x0007e20008000c0a */
[----:B------:R-:W-:-:S02]  /*2fb0*/  F2FP.BF16.F32.PACK_AB R126, R129, R128 ;  /* 0x00000080817e723e */ /* 0x000fc400000010ff */
[----:B------:R-:W-:Y:S01]  /*2fc0*/  F2FP.BF16.F32.PACK_AB R127, R131, R130 ;  /* 0x00000082837f723e */ /* 0x000fe200000010ff */
[----:B------:R3:W-:Y:S01]  /*2fd0*/  STS.128 [R2+UR10+0x2000], R116 ;  /* 0x0020007402007988 */ /* 0x0007e20008000c0a */
[----:B------:R-:W-:-:S05]  /*2fe0*/  LOP3.LUT R0, R0, 0x70, RZ, 0x3c, !PT ;  /* 0x0000007000007812 */ /* 0x000fca00078e3cff */
[----:B------:R3:W-:Y:S04]  /*2ff0*/  STS.128 [R0+UR10], R60 ;  /* 0x0000003c00007988 */ /* 0x0007e80008000c0a */
[----:B------:R3:W-:Y:S01]  /*3000*/  STS.128 [R0+UR10+0x2000], R124 ;  /* 0x0020007c00007988 */ /* 0x0007e20008000c0a */
[----:B------:R2:W-:Y:S06]  /*3010*/  MEMBAR.ALL.CTA ;  /* 0x0000000000007992 */ /* 0x0005ec0000008000 */
[----:B--2---:R-:W2:Y:S02]  /*3020*/  FENCE.VIEW.ASYNC.S ;  /* 0x00000000000073c6 */ /* 0x004ea40000000000 */
[----:B--2---:R-:W-:Y:S06]  /*3030*/  BAR.SYNC.DEFER_BLOCKING 0x0 ;  /* 0x0000000000007b1d */ /* 0x004fec0000010000 */
[----:B------:R3:W-:Y:S01]  /*3040*/  UTMASTG.2D [UR4], [UR12] ;  /* 0x000000040c0073b5 */ /* 0x0007e20008008000 */
[----:B------:R0:W-:Y:S01]  /*3050*/  UTMACMDFLUSH ;  /* 0x00000000000079b7 */ /* 0x0001e20000000000 */
[----:B------:R-:W-:-:S04]  /*3060*/  DEPBAR.LE SB0, 0x0 ;  /* 0x000080000000791a */ /* 0x000fc80000000000 */
[----:B------:R-:W-:Y:S08]  /*3070*/  BAR.SYNC.DEFER_BLOCKING 0x0 ;  /* 0x0000000000007b1d */ /* 0x000ff00000010000 */
[----:B------:R-:W-:Y:S06]  /*3080*/  BAR.SYNC.DEFER_BLOCKING 0x0 ;  /* 0x0000000000007b1d */ /* 0x000fec0000010000 */
[----:B---3--:R-:W-:Y:S05]  /*3090*/  @P1 BRA `(.L_x_75) ;  /* 0x0000000000a01947 */ /* 0x008fea0003800000 */
[----:B------:R-:W2:Y:S01]  /*30a0*/  S2UR UR5, SR_CgaCtaId ;  /* 0x00000000000579c3 */ /* 0x000ea20000008800 */
[----:B------:R-:W-:Y:S01]  /*30b0*/  NOP ;  /* 0x0000000000007918 */ /* 0x000fe20000000000 */
[----:B------:R-:W-:Y:S01]  /*30c0*/  UMOV UR4, 0x50 ;  /* 0x0000005000047882 */ /* 0x000fe20000000000 */
[----:B------:R-:W-:Y:S02]  /*30d0*/  IMAD.U32 R0, RZ, RZ, UR11 ;  /* 0x0000000bff007e24 */ /* 0x000fe4000f8e00ff */
[----:B------:R-:W-:Y:S02]  /*30e0*/  IMAD.MOV.U32 R3, RZ, RZ, 0xff ;  /* 0x000000ffff037424 */ /* 0x000fe400078e00ff */
[----:B------:R-:W-:Y:S01]  /*30f0*/  IMAD.MOV.U32 R7, RZ, RZ, 0x1 ;  /* 0x00000001ff077424 */ /* 0x000fe200078e00ff */
[----:B------:R-:W-:-:S04]  /*3100*/  LOP3.LUT R0, R0, 0xffff, RZ, 0xc0, !PT ;  /* 0x0000ffff00007812 */ /* 0x000fc800078ec0ff */
[----:B------:R-:W-:-:S05]  /*3110*/  SHF.R.U32.HI R0, RZ, 0x5, R0 ;  /* 0x00000005ff007819 */ /* 0x000fca0000011600 */
[----:B------:R-:W-:Y:S01]  /*3120*/  VIADD R2, R0, 0x10 ;  /* 0x0000001000027836 */ /* 0x000fe20000000000 */
[----:B------:R-:W-:Y:S01]  /*3130*/  SHF.L.U32 R0, R3, R0, RZ ;  /* 0x0000000003007219 */ /* 0x000fe200000006ff */
[----:B--2---:R-:W-:-:S03]  /*3140*/  ULEA UR6, UR5, UR4, 0x18 ;  /* 0x0000000405067291 */ /* 0x004fc6000f8ec0ff */
[----:B------:R-:W-:-:S04]  /*3150*/  SHF.L.U32 R3, R7, R2, RZ ;  /* 0x0000000207037219 */ /* 0x000fc800000006ff */
[----:B------:R-:W-:Y:S02]  /*3160*/  LOP3.LUT R0, R3, R0, RZ, 0xfc, !PT ;  /* 0x0000000003007212 */ /* 0x000fe400078efcff */
[----:B------:R-:W2:Y:S02]  /*3170*/  LDS R5, [UR6] ;  /* 0x00000006ff057984 */ /* 0x000ea40008000800 */
[C---:B------:R-:W-:Y:S02]  /*3180*/  LOP3.LUT R2, R0.reuse, 0xffff, RZ, 0xc0, !PT ;  /* 0x0000ffff00027812 */ /* 0x040fe400078ec0ff */
[----:B--2---:R-:W-:-:S04]  /*3190*/  LOP3.LUT R3, R0, 0xffff, R5, 0x80, !PT ;  /* 0x0000ffff00037812 */ /* 0x004fc800078e8005 */
[----:B------:R-:W-:-:S13]  /*31a0*/  ISETP.NE.AND P0, PT, R3, R2, PT ;  /* 0x000000020300720c */ /* 0x000fda0003f05270 */
[----:B------:R-:W-:Y:S05]  /*31b0*/  @P0 BRA `(.L_x_76) ;  /* 0x0000000000500947 */ /* 0x000fea0003800000 */
[----:B------:R-:W-:Y:S02]  /*31c0*/  SHF.R.U32.HI R5, RZ, 0x10, R5 ;  /* 0x00000010ff057819 */ /* 0x000fe40000011605 */
[----:B------:R-:W-:-:S04]  /*31d0*/  SHF.R.U32.HI R2, RZ, 0x10, R0 ;  /* 0x00000010ff027819 */ /* 0x000fc80000011600 */
[----:B------:R-:W-:-:S04]  /*31e0*/  LOP3.LUT R5, R5, R2, RZ, 0xc0, !PT ;  /* 0x0000000205057212 */ /* 0x000fc800078ec0ff */
[----:B------:R-:W-:-:S13]  /*31f0*/  ISETP.NE.AND P0, PT, R5, R2, PT ;  /* 0x000000020500720c */ /* 0x000fda0003f05270 */
[----:B------:R-:W-:Y:S05]  /*3200*/  @P0 BRA `(.L_x_77) ;  /* 0x0000000000300947 */ /* 0x000fea0003800000 */
[----:B------:R-:W-:Y:S01]  /*3210*/  R2UR UR4, R0 ;  /* 0x00000000000472ca */ /* 0x000fe200000e0000 */
[----:B------:R-:W-:Y:S01]  /*3220*/  VOTEU.ANY UR5, UPT, PT ;  /* 0x0000000000057886 */ /* 0x000fe200038e0100 */
[----:B------:R-:W2:Y:S01]  /*3230*/  S2R R0, SR_LANEID ;  /* 0x0000000000007919 */ /* 0x000ea20000000000 */
[----:B------:R-:W-:-:S10]  /*3240*/  UFLO.U32 UR5, UR5 ;  /* 0x00000005000572bd */ /* 0x000fd400080e0000 */
[----:B------:R-:W-:-:S06]  /*3250*/  ULOP3.LUT UR4, URZ, UR4, URZ, 0x33, !UPT ;  /* 0x00000004ff047292 */ /* 0x000fcc000f8e33ff */
[----:B------:R-:W-:-:S04]  /*3260*/  IMAD.U32 R2, RZ, RZ, UR4 ;  /* 0x00000004ff027e24 */ /* 0x000fc8000f8e00ff */
[----:B------:R-:W3:Y:S02]  /*3270*/  REDUX UR7, R2 ;  /* 0x00000000020773c4 */ /* 0x000ee40000000000 */
[----:B------:R4:W-:Y:S01]  /*3280*/  UTCATOMSWS.AND URZ, UR4 ;  /* 0x0000000400ff79e3 */ /* 0x0009e20008000000 */
[----:B--2---:R-:W-:Y:S01]  /*3290*/  ISETP.EQ.U32.AND P0, PT, R0, UR5, PT ;  /* 0x0000000500007c0c */ /* 0x004fe2000bf02070 */
[----:B---3--:R-:W-:-:S12]  /*32a0*/  IMAD.U32 R0, RZ, RZ, UR7 ;  /* 0x00000007ff007e24 */ /* 0x008fd8000f8e00ff */
[----:B------:R4:W-:Y:S01]  /*32b0*/  @P0 ATOMS.AND RZ, [UR6], R0 ;  /* 0x00000000ffff098c */ /* 0x0009e2000a800006 */
[----:B------:R-:W-:Y:S05]  /*32c0*/  BRA `(.L_x_75) ;  /* 0x0000000000147947 */ /* 0x000fea0003800000 */
.L_x_77:
[----:B------:R-:W-:-:S07]  /*32d0*/  MOV R2, 0x32f0 ;  /* 0x000032f000027802 */ /* 0x000fce0000000f00 */
[----:B-1----:R-:W-:Y:S05]  /*32e0*/  CALL.REL.NOINC `($__internal_0_$__cuda_sm10x_tcgen05_guardrail_trap_col_being_dealloced_not_returned_by_alloc) ;  /* 0x0000000000447944 */ /* 0x002fea0003c00000 */
[----:B------:R-:W-:Y:S05]  /*32f0*/  BRA `(.L_x_75) ;  /* 0x0000000000087947 */ /* 0x000fea0003800000 */
.L_x_76:
[----:B------:R-:W-:-:S07]  /*3300*/  MOV R2, 0x3320 ;  /* 0x0000332000027802 */ /* 0x000fce0000000f00 */
[----:B-1----:R-:W-:Y:S05]  /*3310*/  CALL.REL.NOINC `($__internal_2_$__cuda_sm10x_tcgen05_guardrail_trap_unallocated_columns_being_dealloced) ;  /* 0x0000000000507944 */ /* 0x002fea0003c00000 */
.L_x_75:
[----:B------:R-:W-:Y:S01]  /*3320*/  NOP ;  /* 0x0000000000007918 */ /* 0x000fe20000000000 */
[----:B----4-:R-:W-:Y:S05]  /*3330*/  EXIT ;  /* 0x000000000000794d */ /* 0x010fea0003800000 */
.L_x_60:
[----:B------:R-:W2:Y:S02]  /*3340*/  SYNCS.PHASECHK.TRANS64.TRYWAIT P0, [UR10+0x50000], RZ ;  /* 0x050000ffff0075a7 */ /* 0x000ea4000800110a */
[----:B--2---:R-:W-:Y:S05]  /*3350*/  @!P0 BRA `(.L_x_60) ;  /* 0xfffffffc00f88947 */ /* 0x004fea000383ffff */
[----:B------:R-:W-:Y:S05]  /*3360*/  BRA `(.L_x_78) ;  /* 0xffffffe800547947 */ /* 0x000fea000383ffff */
.L_x_62:
[----:B------:R-:W2:Y:S02]  /*3370*/  SYNCS.PHASECHK.TRANS64.TRYWAIT P3, [UR10+0x50020], RZ ;  /* 0x050020ffff0075a7 */ /* 0x000ea4000806110a */
[----:B--2---:R-:W-:Y:S05]  /*3380*/  @!P3 BRA `(.L_x_62) ;  /* 0xfffffffc00f8b947 */ /* 0x004fea000383ffff */
[----:B------:R-:W-:Y:S05]  /*3390*/  BRA `(.L_x_79) ;  /* 0xffffffec00487947 */ /* 0x000fea000383ffff */
.L_x_63:
[----:B------:R-:W3:Y:S02]  /*33a0*/  SYNCS.PHASECHK.TRANS64.TRYWAIT P0, [UR37+0x50000], R3 ;  /* 0x05000003ff0075a7 */ /* 0x000ee40008001125 */
[----:B---3--:R-:W-:Y:S05]  /*33b0*/  @!P0 BRA `(.L_x_63) ;  /* 0xfffffffc00f88947 */ /* 0x008fea000383ffff */
[----:B------:R-:W-:Y:S05]  /*33c0*/  BRA `(.L_x_80) ;  /* 0xffffffec00c47947 */ /* 0x000fea000383ffff */
.L_x_65:
[----:B------:R-:W3:Y:S02]  /*33d0*/  SYNCS.PHASECHK.TRANS64.TRYWAIT P0, [UR37+0x50020], R3 ;  /* 0x05002003ff0075a7 */ /* 0x000ee40008001125 */
[----:B---3--:R-:W-:Y:S05]  /*33e0*/  @!P0 BRA `(.L_x_65) ;  /* 0xfffffffc00f88947 */ /* 0x008fea000383ffff */
[----:B------:R-:W-:Y:S05]  /*33f0*/  BRA `(.L_x_81) ;  /* 0xfffffff000e07947 */ /* 0x000fea000383ffff */
        .weak           $__internal_0_$__cuda_sm10x_tcgen05_guardrail_trap_col_being_dealloced_not_returned_by_alloc
        .type           $__internal_0_$__cuda_sm10x_tcgen05_guardrail_trap_col_being_dealloced_not_returned_by_alloc,@function
        .size           $__internal_0_$__cuda_sm10x_tcgen05_guardrail_trap_col_being_dealloced_not_returned_by_alloc,($__internal_1_$__cuda_sm10x_tcgen05_guardrail_trap_phase_invalid_during_alloc - $__internal_0_$__cuda_sm10x_tcgen05_guardrail_trap_col_being_dealloced_not_returned_by_alloc)
$__internal_0_$__cuda_sm10x_tcgen05_guardrail_trap_col_being_dealloced_not_returned_by_alloc:
[----:B------:R-:W-:Y:S05]  /*3400*/  BPT.TRAP 0x1 ;  /* 0x000000040000795c */ /* 0x000fea0000300000 */
[----:B------:R-:W-:-:S04]  /*3410*/  IMAD.MOV.U32 R3, RZ, RZ, 0x0 ;  /* 0x00000000ff037424 */ /* 0x000fc800078e00ff */
[----:B------:R-:W-:Y:S05]  /*3420*/  RET.REL.NODEC R2 `(gluon_tcgen05) ;  /* 0xffffffc802f47950 */ /* 0x000fea0003c3ffff */
        .weak           $__internal_1_$__cuda_sm10x_tcgen05_guardrail_trap_phase_invalid_during_alloc
        .type           $__internal_1_$__cuda_sm10x_tcgen05_guardrail_trap_phase_invalid_during_alloc,@function
        .size           $__internal_1_$__cuda_sm10x_tcgen05_guardrail_trap_phase_invalid_during_alloc,($__internal_2_$__cuda_sm10x_tcgen05_guardrail_trap_unallocated_columns_being_dealloced - $__internal_1_$__cuda_sm10x_tcgen05_guardrail_trap_phase_invalid_during_alloc)
$__internal_1_$__cuda_sm10x_tcgen05_guardrail_trap_phase_invalid_during_alloc:
[----:B------:R-:W-:Y:S05]  /*3430*/  BPT.TRAP 0x1 ;  /* 0x000000040000795c */ /* 0x000fea0000300000 */
[----:B------:R-:W-:-:S04]  /*3440*/  IMAD.MOV.U32 R3, RZ, RZ, 0x0 ;  /* 0x00000000ff037424 */ /* 0x000fc800078e00ff */
[----:B------:R-:W-:Y:S05]  /*3450*/  RET.REL.NODEC R2 `(gluon_tcgen05) ;  /* 0xffffffc802e87950 */ /* 0x000fea0003c3ffff */
        .weak           $__internal_2_$__cuda_sm10x_tcgen05_guardrail_trap_unallocated_columns_being_dealloced
        .type           $__internal_2_$__cuda_sm10x_tcgen05_guardrail_trap_unallocated_columns_being_dealloced,@function
        .size           $__internal_2_$__cuda_sm10x_tcgen05_guardrail_trap_unallocated_columns_being_dealloced,(.L_x_85 - $__internal_2_$__cuda_sm10x_tcgen05_guardrail_trap_unallocated_columns_being_dealloced)
$__internal_2_$__cuda_sm10x_tcgen05_guardrail_trap_unallocated_columns_being_dealloced:
[----:B------:R-:W-:Y:S05]  /*3460*/  BPT.TRAP 0x1 ;  /* 0x000000040000795c */ /* 0x000fea0000300000 */
[----:B------:R-:W-:-:S04]  /*3470*/  IMAD.MOV.U32 R3, RZ, RZ, 0x0 ;  /* 0x00000000ff037424 */ /* 0x000fc800078e00ff */
[----:B------:R-:W-:Y:S05]  /*3480*/  RET.REL.NODEC R2 `(gluon_tcgen05) ;  /* 0xffffffc802dc7950 */ /* 0x000fea0003c3ffff */
.L_x_82:
[----:B------:R-:W-:-:S00]  /*3490*/  BRA `(.L_x_82) ;  /* 0xfffffffc00fc7947 */ /* 0x000fc0000383ffff */
[----:B------:R-:W-:-:S00]  /*34a0*/  NOP ;  /* 0x0000000000007918 */ /* 0x000fc00000000000 */
        /* <DEDUP_REMOVED lines=13> */
.L_x_85:


//--------------------- .nv.shared.gluon_tcgen05  --------------------------
	.section	.nv.shared.gluon_tcgen05,"aw",@nobits
	.sectionflags	@""
	.align	16
	.zero		1024


//--------------------- .nv.shared.reserved.0     --------------------------
	.section	.nv.shared.reserved.0,"aw",@nobits
	.align	8
	.weak		__nv_reservedSMEM_offset_0_alias
	.size		__nv_reservedSMEM_offset_0_alias, 0, 64
	.other		__nv_reservedSMEM_offset_0_alias,@"STO_CUDA_RESERVED_SHARED STV_DEFAULT"
__nv_reservedSMEM_offset_0_alias:
	.zero		0
.nv.shared.reserved.0:
	.zero		64
	.weak		__nv_reservedSMEM_allocation_phase
	.type		__nv_reservedSMEM_allocation_phase,@object
	.size		__nv_reservedSMEM_allocation_phase,(.L_0 - __nv_reservedSMEM_allocation_phase)
__nv_reservedSMEM_allocation_phase:
	.zero		1
.L_0:
	.zero		7
	.weak		__nv_reservedSMEM_devtool_atexit_pc
	.type		__nv_reservedSMEM_devtool_atexit_pc,@object
	.size		__nv_reservedSMEM_devtool_atexit_pc,(__nv_reservedSMEM_allocation_mask - __nv_reservedSMEM_devtool_atexit_pc)
__nv_reservedSMEM_devtool_atexit_pc:
	.zero		8
	.weak		__nv_reservedSMEM_allocation_mask
	.type		__nv_reservedSMEM_allocation_mask,@object
	.size		__nv_reservedSMEM_allocation_mask,(.L_2 - __nv_reservedSMEM_allocation_mask)
__nv_reservedSMEM_allocation_mask:
	.zero		4
.L_2:


//--------------------- .nv.constant0.gluon_tcgen05 --------------------------
	.section	.nv.constant0.gluon_tcgen05,"a",@progbits
	.sectionflags	@""
	.align	4
.nv.constant0.gluon_tcgen05:
	.zero		976


//--------------------- SYMBOLS --------------------------

	.type		.nv.reservedSmem.offset0,@object
	.size		.nv.reservedSmem.offset0,0x4
	.type		.nv.reservedSmem.cap,@object
	.size		.nv.reservedSmem.cap,0x4
